	.headerflags	@"EF_CUDA_TEXMODE_UNIFIED EF_CUDA_64BIT_ADDRESS EF_CUDA_ACCELERATORS EF_CUDA_SM90 EF_CUDA_VIRTUAL_SM(EF_CUDA_SM90)"
	.elftype	@"ET_EXEC"


//--------------------- .nv.info                  --------------------------
	.section	.nv.info,"",@"SHT_CUDA_INFO"
	.align	4


	//----- nvinfo : EIATTR_REGCOUNT
	.align		4
        /*0000*/ 	.byte	0x04, 0x2f
        /*0002*/ 	.short	(.L_3 - .L_2)
	.align		4
.L_2:
        /*0004*/ 	.word	index@(triton_poi_fused__native_batch_norm_legit_no_training_add_convolution_max_pool2d_with_indices_relu_13)
        /*0008*/ 	.word	0x00000050


	//----- nvinfo : EIATTR_MIN_STACK_SIZE
	.align		4
.L_3:
        /*000c*/ 	.byte	0x04, 0x12
        /*000e*/ 	.short	(.L_5 - .L_4)
	.align		4
.L_4:
        /*0010*/ 	.word	index@(triton_poi_fused__native_batch_norm_legit_no_training_add_convolution_max_pool2d_with_indices_relu_13)
        /*0014*/ 	.word	0x00000000


	//----- nvinfo : EIATTR_FRAME_SIZE
	.align		4
.L_5:
        /*0018*/ 	.byte	0x04, 0x11
        /*001a*/ 	.short	(.L_7 - .L_6)
	.align		4
.L_6:
        /*001c*/ 	.word	index@(triton_poi_fused__native_batch_norm_legit_no_training_add_convolution_max_pool2d_with_indices_relu_13)
        /*0020*/ 	.word	0x00000000


	//----- nvinfo : EIATTR_MIN_STACK_SIZE
	.align		4
.L_7:
        /*0024*/ 	.byte	0x04, 0x12
        /*0026*/ 	.short	(.L_9 - .L_8)
	.align		4
.L_8:
        /*0028*/ 	.word	index@(triton_poi_fused__native_batch_norm_legit_no_training_add_convolution_max_pool2d_with_indices_relu_13)
        /*002c*/ 	.word	0x00000000
.L_9:


//--------------------- .nv.info.triton_poi_fused__native_batch_norm_legit_no_training_add_convolution_max_pool2d_with_indices_relu_13 --------------------------
	.section	.nv.info.triton_poi_fused__native_batch_norm_legit_no_training_add_convolution_max_pool2d_with_indices_relu_13,"",@"SHT_CUDA_INFO"
	.sectionflags	@""
	.align	4


	//----- nvinfo : EIATTR_CUDA_API_VERSION
	.align		4
        /*0000*/ 	.byte	0x04, 0x37
        /*0002*/ 	.short	(.L_11 - .L_10)
.L_10:
        /*0004*/ 	.word	0x0000007c


	//----- nvinfo : EIATTR_KPARAM_INFO
	.align		4
.L_11:
        /*0008*/ 	.byte	0x04, 0x17
        /*000a*/ 	.short	(.L_13 - .L_12)
.L_12:
        /*000c*/ 	.word	0x00000000
        /*0010*/ 	.short	0x000b
        /*0012*/ 	.short	0x0058
        /*0014*/ 	.byte	0x00, 0xf0, 0x11, 0x00


	//----- nvinfo : EIATTR_KPARAM_INFO
	.align		4
.L_13:
        /*0018*/ 	.byte	0x04, 0x17
        /*001a*/ 	.short	(.L_15 - .L_14)
.L_14:
        /*001c*/ 	.word	0x00000000
        /*0020*/ 	.short	0x000a
        /*0022*/ 	.short	0x0050
        /*0024*/ 	.byte	0x00, 0xf4, 0x21, 0x00


	//----- nvinfo : EIATTR_KPARAM_INFO
	.align		4
.L_15:
        /*0028*/ 	.byte	0x04, 0x17
        /*002a*/ 	.short	(.L_17 - .L_16)
.L_16:
        /*002c*/ 	.word	0x00000000
        /*0030*/ 	.short	0x0009
        /*0032*/ 	.short	0x0048
        /*0034*/ 	.byte	0x00, 0xf4, 0x21, 0x00


	//----- nvinfo : EIATTR_KPARAM_INFO
	.align		4
.L_17:
        /*0038*/ 	.byte	0x04, 0x17
        /*003a*/ 	.short	(.L_19 - .L_18)
.L_18:
        /*003c*/ 	.word	0x00000000
        /*0040*/ 	.short	0x0008
        /*0042*/ 	.short	0x0040
        /*0044*/ 	.byte	0x00, 0xf4, 0x21, 0x00


	//----- nvinfo : EIATTR_KPARAM_INFO
	.align		4
.L_19:
        /*0048*/ 	.byte	0x04, 0x17
        /*004a*/ 	.short	(.L_21 - .L_20)
.L_20:
        /*004c*/ 	.word	0x00000000
        /*0050*/ 	.short	0x0007
        /*0052*/ 	.short	0x0038
        /*0054*/ 	.byte	0x00, 0xf4, 0x21, 0x00


	//----- nvinfo : EIATTR_KPARAM_INFO
	.align		4
.L_21:
        /*0058*/ 	.byte	0x04, 0x17
        /*005a*/ 	.short	(.L_23 - .L_22)
.L_22:
        /*005c*/ 	.word	0x00000000
        /*0060*/ 	.short	0x0006
        /*0062*/ 	.short	0x0030
        /*0064*/ 	.byte	0x00, 0xf4, 0x21, 0x00


	//----- nvinfo : EIATTR_KPARAM_INFO
	.align		4
.L_23:
        /*0068*/ 	.byte	0x04, 0x17
        /*006a*/ 	.short	(.L_25 - .L_24)
.L_24:
        /*006c*/ 	.word	0x00000000
        /*0070*/ 	.short	0x0005
        /*0072*/ 	.short	0x0028
        /*0074*/ 	.byte	0x00, 0xf4, 0x21, 0x00


	//----- nvinfo : EIATTR_KPARAM_INFO
	.align		4
.L_25:
        /*0078*/ 	.byte	0x04, 0x17
        /*007a*/ 	.short	(.L_27 - .L_26)
.L_26:
        /*007c*/ 	.word	0x00000000
        /*0080*/ 	.short	0x0004
        /*0082*/ 	.short	0x0020
        /*0084*/ 	.byte	0x00, 0xf4, 0x21, 0x00


	//----- nvinfo : EIATTR_KPARAM_INFO
	.align		4
.L_27:
        /*0088*/ 	.byte	0x04, 0x17
        /*008a*/ 	.short	(.L_29 - .L_28)
.L_28:
        /*008c*/ 	.word	0x00000000
        /*0090*/ 	.short	0x0003
        /*0092*/ 	.short	0x0018
        /*0094*/ 	.byte	0x00, 0xf4, 0x21, 0x00


	//----- nvinfo : EIATTR_KPARAM_INFO
	.align		4
.L_29:
        /*0098*/ 	.byte	0x04, 0x17
        /*009a*/ 	.short	(.L_31 - .L_30)
.L_30:
        /*009c*/ 	.word	0x00000000
        /*00a0*/ 	.short	0x0002
        /*00a2*/ 	.short	0x0010
        /*00a4*/ 	.byte	0x00, 0xf4, 0x21, 0x00


	//----- nvinfo : EIATTR_KPARAM_INFO
	.align		4
.L_31:
        /*00a8*/ 	.byte	0x04, 0x17
        /*00aa*/ 	.short	(.L_33 - .L_32)
.L_32:
        /*00ac*/ 	.word	0x00000000
        /*00b0*/ 	.short	0x0001
        /*00b2*/ 	.short	0x0008
        /*00b4*/ 	.byte	0x00, 0xf4, 0x21, 0x00


	//----- nvinfo : EIATTR_KPARAM_INFO
	.align		4
.L_33:
        /*00b8*/ 	.byte	0x04, 0x17
        /*00ba*/ 	.short	(.L_35 - .L_34)
.L_34:
        /*00bc*/ 	.word	0x00000000
        /*00c0*/ 	.short	0x0000
        /*00c2*/ 	.short	0x0000
        /*00c4*/ 	.byte	0x00, 0xf4, 0x21, 0x00


	//----- nvinfo : EIATTR_SPARSE_MMA_MASK
	.align		4
.L_35:
        /*00c8*/ 	.byte	0x03, 0x50
        /*00ca*/ 	.short	0x0000


	//----- nvinfo : EIATTR_MAXREG_COUNT
	.align		4
        /*00cc*/ 	.byte	0x03, 0x1b
        /*00ce*/ 	.short	0x00ff


	//----- nvinfo : EIATTR_EXIT_INSTR_OFFSETS
	.align		4
        /*00d0*/ 	.byte	0x04, 0x1c
        /*00d2*/ 	.short	(.L_37 - .L_36)


	//   ....[0]....
.L_36:
        /*00d4*/ 	.word	0x00003790


	//----- nvinfo : EIATTR_REQNTID
	.align		4
.L_37:
        /*00d8*/ 	.byte	0x04, 0x10
        /*00da*/ 	.short	(.L_39 - .L_38)
.L_38:
        /*00dc*/ 	.word	0x00000080
        /*00e0*/ 	.word	0x00000001
        /*00e4*/ 	.word	0x00000001


	//----- nvinfo : EIATTR_CBANK_PARAM_SIZE
	.align		4
.L_39:
        /*00e8*/ 	.byte	0x03, 0x19
        /*00ea*/ 	.short	0x005c


	//----- nvinfo : EIATTR_PARAM_CBANK
	.align		4
        /*00ec*/ 	.byte	0x04, 0x0a
        /*00ee*/ 	.short	(.L_41 - .L_40)
	.align		4
.L_40:
        /*00f0*/ 	.word	index@(.nv.constant0.triton_poi_fused__native_batch_norm_legit_no_training_add_convolution_max_pool2d_with_indices_relu_13)
        /*00f4*/ 	.short	0x0210
        /*00f6*/ 	.short	0x005c


	//----- nvinfo : EIATTR_SW_WAR
	.align		4
.L_41:
        /*00f8*/ 	.byte	0x04, 0x36
        /*00fa*/ 	.short	(.L_43 - .L_42)
.L_42:
        /*00fc*/ 	.word	0x00000008
.L_43:


//--------------------- .nv.callgraph             --------------------------
	.section	.nv.callgraph,"",@"SHT_CUDA_CALLGRAPH"
	.align	4
	.sectionentsize	8
	.align		4
        /*0000*/ 	.word	0x00000000
	.align		4
        /*0004*/ 	.word	0xffffffff
	.align		4
        /*0008*/ 	.word	0x00000000
	.align		4
        /*000c*/ 	.word	0xfffffffe
	.align		4
        /*0010*/ 	.word	0x00000000
	.align		4
        /*0014*/ 	.word	0xfffffffd
	.align		4
        /*0018*/ 	.word	0x00000000
	.align		4
        /*001c*/ 	.word	0xfffffffc


//--------------------- .nv.constant4             --------------------------
	.section	.nv.constant4,"a",@progbits
	.align	8
	.align		8
.nv.constant4:
        /*0000*/ 	.dword	_$_str
	.align		8
        /*0008*/ 	.dword	_$_str_$_2


//--------------------- .text.triton_poi_fused__native_batch_norm_legit_no_training_add_convolution_max_pool2d_with_indices_relu_13 --------------------------
	.section	.text.triton_poi_fused__native_batch_norm_legit_no_training_add_convolution_max_pool2d_with_indices_relu_13,"ax",@progbits
	.sectionflags	@"SHF_BARRIERS=1"
	.align	128
        .global         triton_poi_fused__native_batch_norm_legit_no_training_add_convolution_max_pool2d_with_indices_relu_13
        .type           triton_poi_fused__native_batch_norm_legit_no_training_add_convolution_max_pool2d_with_indices_relu_13,@function
        .size           triton_poi_fused__native_batch_norm_legit_no_training_add_convolution_max_pool2d_with_indices_relu_13,(.L_x_1 - triton_poi_fused__native_batch_norm_legit_no_training_add_convolution_max_pool2d_with_indices_relu_13)
        .other          triton_poi_fused__native_batch_norm_legit_no_training_add_convolution_max_pool2d_with_indices_relu_13,@"STO_CUDA_ENTRY STV_DEFAULT"
triton_poi_fused__native_batch_norm_legit_no_training_add_convolution_max_pool2d_with_indices_relu_13:
.text.triton_poi_fused__native_batch_norm_legit_no_training_add_convolution_max_pool2d_with_indices_relu_13:
[----:B------:R-:W-:Y:S01]  /*0000*/  LDC R1, c[0x0][0x28] ;  /* 0x00000a00ff017b82 */ /* 0x000fe20000000800 */
[----:B------:R-:W1:Y:S01]  /*0010*/  S2R R77, SR_TID.X ;  /* 0x00000000004d7919 */ /* 0x000e620000002100 */
[----:B------:R-:W-:-:S06]  /*0020*/  IMAD.MOV.U32 R18, RZ, RZ, RZ ;  /* 0x000000ffff127224 */ /* 0x000fcc00078e00ff */
[----:B------:R-:W2:Y:S01]  /*0030*/  LDC.64 R72, c[0x0][0x220] ;  /* 0x00008800ff487b82 */ /* 0x000ea20000000a00 */
[----:B------:R-:W-:Y:S01]  /*0040*/  CS2R R8, SRZ ;  /* 0x0000000000087805 */ /* 0x000fe2000001ff00 */
[----:B------:R-:W3:Y:S01]  /*0050*/  S2R R76, SR_CTAID.X ;  /* 0x00000000004c7919 */ /* 0x000ee20000002500 */
[----:B------:R-:W-:Y:S02]  /*0060*/  CS2R R10, SRZ ;  /* 0x00000000000a7805 */ /* 0x000fe4000001ff00 */
[----:B------:R-:W-:Y:S01]  /*0070*/  CS2R R6, SRZ ;  /* 0x0000000000067805 */ /* 0x000fe2000001ff00 */
[----:B------:R-:W-:Y:S01]  /*0080*/  ULDC.64 UR6, c[0x0][0x208] ;  /* 0x0000820000067ab9 */ /* 0x000fe20000000a00 */
[----:B------:R-:W-:Y:S02]  /*0090*/  CS2R R28, SRZ ;  /* 0x00000000001c7805 */ /* 0x000fe4000001ff00 */
[----:B------:R-:W-:Y:S01]  /*00a0*/  CS2R R30, SRZ ;  /* 0x00000000001e7805 */ /* 0x000fe2000001ff00 */
[----:B------:R-:W4:Y:S01]  /*00b0*/  S2UR UR5, SR_CgaCtaId ;  /* 0x00000000000579c3 */ /* 0x000f220000008800 */
[----:B------:R-:W-:Y:S01]  /*00c0*/  ULDC.64 UR8, c[0x0][0x250] ;  /* 0x0000940000087ab9 */ /* 0x000fe20000000a00 */
[----:B-1----:R-:W-:-:S02]  /*00d0*/  IMAD.SHL.U32 R77, R77, 0x8, RZ ;  /* 0x000000084d4d7824 */ /* 0x002fc400078e00ff */
[----:B---3--:R-:W-:-:S03]  /*00e0*/  IMAD.SHL.U32 R76, R76, 0x400, RZ ;  /* 0x000004004c4c7824 */ /* 0x008fc600078e00ff */
[----:B------:R-:W-:-:S04]  /*00f0*/  LOP3.LUT R77, R77, 0x3f8, RZ, 0xc0, !PT ;  /* 0x000003f84d4d7812 */ /* 0x000fc800078ec0ff */
[----:B------:R-:W-:-:S05]  /*0100*/  LOP3.LUT R19, R76, R77, RZ, 0xfc, !PT ;  /* 0x0000004d4c137212 */ /* 0x000fca00078efcff */
[----:B------:R-:W-:-:S04]  /*0110*/  IMAD.HI R2, R19, -0x4bf4bf4b, R18 ;  /* 0xb40b40b513027827 */ /* 0x000fc800078e0212 */
[----:B------:R-:W-:Y:S01]  /*0120*/  VIADD R13, R19, 0xffffd284 ;  /* 0xffffd284130d7836 */ /* 0x000fe20000000000 */
[----:B------:R-:W-:-:S03]  /*0130*/  SHF.R.U32.HI R3, RZ, 0x1f, R2 ;  /* 0x0000001fff037819 */ /* 0x000fc60000011602 */
[----:B--2---:R-:W-:Y:S01]  /*0140*/  IMAD.WIDE R12, R13, 0x4, R72 ;  /* 0x000000040d0c7825 */ /* 0x004fe200078e0248 */
[CC--:B------:R-:W-:Y:S02]  /*0150*/  LEA.HI.SX32 R0, R2.reuse, R3.reuse, 0x17 ;  /* 0x0000000302007211 */ /* 0x0c0fe400078fbaff */
[----:B------:R-:W-:Y:S02]  /*0160*/  LEA.HI.SX32 R2, R2, R3, 0x13 ;  /* 0x0000000302027211 */ /* 0x000fe400078f9aff */
[----:B------:R-:W-:Y:S02]  /*0170*/  LEA.HI R3, R0, R0, RZ, 0x4 ;  /* 0x0000000000037211 */ /* 0x000fe400078f20ff */
[----:B------:R-:W-:Y:S02]  /*0180*/  LEA.HI R4, R2, R2, RZ, 0x4 ;  /* 0x0000000202047211 */ /* 0x000fe400078f20ff */
[----:B------:R-:W-:Y:S02]  /*0190*/  LOP3.LUT R3, R3, 0xfffffff0, RZ, 0xc0, !PT ;  /* 0xfffffff003037812 */ /* 0x000fe400078ec0ff */
[----:B------:R-:W-:-:S03]  /*01a0*/  LOP3.LUT R5, R4, 0xfffffff0, RZ, 0xc0, !PT ;  /* 0xfffffff004057812 */ /* 0x000fc600078ec0ff */
[----:B------:R-:W-:Y:S02]  /*01b0*/  IMAD.IADD R27, R0, 0x1, -R3 ;  /* 0x00000001001b7824 */ /* 0x000fe400078e0a03 */
[----:B------:R-:W-:Y:S01]  /*01c0*/  IMAD.IADD R46, R2, 0x1, -R5 ;  /* 0x00000001022e7824 */ /* 0x000fe200078e0a05 */
[----:B------:R-:W-:Y:S01]  /*01d0*/  CS2R R4, SRZ ;  /* 0x0000000000047805 */ /* 0x000fe2000001ff00 */
[----:B------:R-:W-:Y:S01]  /*01e0*/  VIADD R3, R19, 0xffffcfac ;  /* 0xffffcfac13037836 */ /* 0x000fe20000000000 */
[C---:B------:R-:W-:Y:S02]  /*01f0*/  ISETP.GT.AND P1, PT, R27.reuse, RZ, PT ;  /* 0x000000ff1b00720c */ /* 0x040fe40003f24270 */
[----:B------:R-:W-:Y:S01]  /*0200*/  ISETP.GT.AND P3, PT, R27, -0x1, PT ;  /* 0xffffffff1b00780c */ /* 0x000fe20003f64270 */
[----:B------:R-:W-:Y:S01]  /*0210*/  IMAD.WIDE R2, R3, 0x4, R72 ;  /* 0x0000000403027825 */ /* 0x000fe200078e0248 */
[C---:B------:R-:W-:Y:S02]  /*0220*/  ISETP.GT.AND P4, PT, R46.reuse, RZ, P1 ;  /* 0x000000ff2e00720c */ /* 0x040fe40000f84270 */
[----:B------:R-:W-:-:S11]  /*0230*/  ISETP.GT.AND P3, PT, R46, RZ, P3 ;  /* 0x000000ff2e00720c */ /* 0x000fd60001f64270 */
[----:B------:R1:W2:Y:S04]  /*0240*/  @P4 LDG.E.128 R8, desc[UR6][R2.64] ;  /* 0x0000000602084981 */ /* 0x0002a8000c1e1d00 */
[----:B------:R-:W3:Y:S01]  /*0250*/  @P3 LDG.E.128 R4, desc[UR6][R12.64] ;  /* 0x000000060c043981 */ /* 0x000ee2000c1e1d00 */
[----:B------:R-:W-:Y:S02]  /*0260*/  VIADD R14, R27, 0x1 ;  /* 0x000000011b0e7836 */ /* 0x000fe40000000000 */
[----:B-1----:R-:W-:Y:S01]  /*0270*/  VIADD R3, R19, 0xffffd55c ;  /* 0xffffd55c13037836 */ /* 0x002fe20000000000 */
[----:B--2---:R-:W-:Y:S02]  /*0280*/  SEL R15, R8, 0xff800000, P4 ;  /* 0xff800000080f7807 */ /* 0x004fe40002000000 */
[----:B------:R-:W-:-:S02]  /*0290*/  SEL R2, R11, 0xff800000, P4 ;  /* 0xff8000000b027807 */ /* 0x000fc40002000000 */
[----:B---3--:R-:W-:Y:S02]  /*02a0*/  SEL R8, R4, 0xff800000, P3 ;  /* 0xff80000004087807 */ /* 0x008fe40001800000 */
[----:B------:R-:W-:Y:S02]  /*02b0*/  SEL R4, R9, 0xff800000, P4 ;  /* 0xff80000009047807 */ /* 0x000fe40002000000 */
[----:B------:R-:W-:Y:S02]  /*02c0*/  FSETP.GT.AND P6, PT, R8, R15, PT ;  /* 0x0000000f0800720b */ /* 0x000fe40003fc4000 */
[----:B------:R-:W-:Y:S02]  /*02d0*/  SEL R9, R5, 0xff800000, P3 ;  /* 0xff80000005097807 */ /* 0x000fe40001800000 */
[----:B------:R-:W-:Y:S02]  /*02e0*/  SEL R5, R10, 0xff800000, P4 ;  /* 0xff8000000a057807 */ /* 0x000fe40002000000 */
[----:B------:R-:W-:-:S02]  /*02f0*/  FSETP.GT.AND P5, PT, R9, R4, PT ;  /* 0x000000040900720b */ /* 0x000fc40003fa4000 */
[----:B------:R-:W-:Y:S02]  /*0300*/  SEL R10, R6, 0xff800000, P3 ;  /* 0xff800000060a7807 */ /* 0x000fe40001800000 */
[----:B------:R-:W-:Y:S02]  /*0310*/  FSETP.NAN.AND P0, PT, R8, R8, PT ;  /* 0x000000080800720b */ /* 0x000fe40003f08000 */
[----:B------:R-:W-:Y:S02]  /*0320*/  FSETP.GT.AND P2, PT, R10, R5, PT ;  /* 0x000000050a00720b */ /* 0x000fe40003f44000 */
[----:B------:R-:W-:Y:S02]  /*0330*/  @!P6 SEL R8, R8, R15, P0 ;  /* 0x0000000f0808e207 */ /* 0x000fe40000000000 */
[----:B------:R-:W-:Y:S02]  /*0340*/  FSETP.NAN.AND P0, PT, R9, R9, PT ;  /* 0x000000090900720b */ /* 0x000fe40003f08000 */
[----:B------:R-:W-:-:S02]  /*0350*/  SEL R11, R7, 0xff800000, P3 ;  /* 0xff800000070b7807 */ /* 0x000fc40001800000 */
[----:B------:R-:W-:Y:S02]  /*0360*/  CS2R R6, SRZ ;  /* 0x0000000000067805 */ /* 0x000fe4000001ff00 */
[----:B------:R-:W-:Y:S02]  /*0370*/  @!P5 SEL R9, R9, R4, P0 ;  /* 0x000000040909d207 */ /* 0x000fe40000000000 */
[C---:B------:R-:W-:Y:S02]  /*0380*/  FSETP.NAN.AND P0, PT, R10.reuse, R10, PT ;  /* 0x0000000a0a00720b */ /* 0x040fe40003f08000 */
[----:B------:R-:W-:Y:S02]  /*0390*/  P2R R15, PR, RZ, 0x4 ;  /* 0x00000004ff0f7803 */ /* 0x000fe40000000000 */
[----:B------:R-:W-:Y:S02]  /*03a0*/  @!P2 SEL R10, R10, R5, P0 ;  /* 0x000000050a0aa207 */ /* 0x000fe40000000000 */
[----:B------:R-:W-:-:S02]  /*03b0*/  CS2R R4, SRZ ;  /* 0x0000000000047805 */ /* 0x000fc4000001ff00 */
[C---:B------:R-:W-:Y:S02]  /*03c0*/  FSETP.GT.AND P2, PT, R11.reuse, R2, PT ;  /* 0x000000020b00720b */ /* 0x040fe40003f44000 */
[----:B------:R-:W-:Y:S02]  /*03d0*/  FSETP.NAN.AND P0, PT, R11, R11, PT ;  /* 0x0000000b0b00720b */ /* 0x000fe40003f08000 */
[----:B------:R-:W-:Y:S02]  /*03e0*/  P2R R12, PR, RZ, 0x4 ;  /* 0x00000004ff0c7803 */ /* 0x000fe40000000000 */
[----:B------:R-:W-:Y:S02]  /*03f0*/  P2R R17, PR, RZ, 0x20 ;  /* 0x00000020ff117803 */ /* 0x000fe40000000000 */
[----:B------:R-:W-:-:S05]  /*0400*/  P2R R13, PR, RZ, 0x40 ;  /* 0x00000040ff0d7803 */ /* 0x000fca0000000000 */
[----:B------:R-:W-:Y:S01]  /*0410*/  @!P2 SEL R11, R11, R2, P0 ;  /* 0x000000020b0ba207 */ /* 0x000fe20000000000 */
[----:B------:R-:W-:Y:S01]  /*0420*/  IMAD.WIDE R2, R3, 0x4, R72 ;  /* 0x0000000403027825 */ /* 0x000fe200078e0248 */
[----:B------:R-:W-:-:S04]  /*0430*/  ISETP.GE.U32.AND P0, PT, R14, 0x10, PT ;  /* 0x000000100e00780c */ /* 0x000fc80003f06070 */
[----:B------:R-:W-:-:S13]  /*0440*/  ISETP.GT.AND P2, PT, R46, RZ, !P0 ;  /* 0x000000ff2e00720c */ /* 0x000fda0004744270 */
[----:B------:R1:W2:Y:S01]  /*0450*/  @P2 LDG.E.128 R4, desc[UR6][R2.64] ;  /* 0x0000000602042981 */ /* 0x0002a2000c1e1d00 */
[----:B------:R-:W-:Y:S01]  /*0460*/  ISETP.GT.AND P1, PT, R46, -0x1, P1 ;  /* 0xffffffff2e00780c */ /* 0x000fe20000f24270 */
[----:B-1----:R-:W-:-:S04]  /*0470*/  VIADD R3, R19, 0xfffffd2c ;  /* 0xfffffd2c13037836 */ /* 0x002fc80000000000 */
[----:B------:R-:W-:Y:S01]  /*0480*/  IMAD.WIDE R2, R3, 0x4, R72 ;  /* 0x0000000403027825 */ /* 0x000fe200078e0248 */
[----:B--2---:R-:W-:Y:S02]  /*0490*/  SEL R23, R6, 0xff800000, P2 ;  /* 0xff80000006177807 */ /* 0x004fe40001000000 */
[----:B------:R-:W-:Y:S02]  /*04a0*/  SEL R18, R5, 0xff800000, P2 ;  /* 0xff80000005127807 */ /* 0x000fe40001000000 */
[-C--:B------:R-:W-:Y:S02]  /*04b0*/  FSETP.NAN.AND P5, PT, R23, R23.reuse, PT ;  /* 0x000000171700720b */ /* 0x080fe40003fa8000 */
[----:B------:R-:W-:Y:S02]  /*04c0*/  FSETP.GEU.AND P6, PT, R10, R23, PT ;  /* 0x000000170a00720b */ /* 0x000fe40003fce000 */
[----:B------:R-:W-:Y:S02]  /*04d0*/  SEL R21, R4, 0xff800000, P2 ;  /* 0xff80000004157807 */ /* 0x000fe40001000000 */
[----:B------:R-:W-:-:S02]  /*04e0*/  P2R R16, PR, RZ, 0x40 ;  /* 0x00000040ff107803 */ /* 0x000fc40000000000 */
[----:B------:R-:W-:-:S05]  /*04f0*/  SEL R20, R7, 0xff800000, P2 ;  /* 0xff80000007147807 */ /* 0x000fca0001000000 */
[----:B------:R-:W-:Y:S02]  /*0500*/  @!P5 SEL R23, R23, R10, !P6 ;  /* 0x0000000a1717d207 */ /* 0x000fe40007000000 */
[-C--:B------:R-:W-:Y:S02]  /*0510*/  FSETP.NAN.AND P5, PT, R18, R18.reuse, PT ;  /* 0x000000121200720b */ /* 0x080fe40003fa8000 */
[----:B------:R-:W-:-:S04]  /*0520*/  FSETP.GEU.AND P6, PT, R9, R18, PT ;  /* 0x000000120900720b */ /* 0x000fc80003fce000 */
[----:B------:R-:W-:-:S07]  /*0530*/  P2R R6, PR, RZ, 0x40 ;  /* 0x00000040ff067803 */ /* 0x000fce0000000000 */
[----:B------:R-:W-:Y:S02]  /*0540*/  @!P5 SEL R18, R18, R9, !P6 ;  /* 0x000000091212d207 */ /* 0x000fe40007000000 */
[-C--:B------:R-:W-:Y:S02]  /*0550*/  FSETP.NAN.AND P5, PT, R21, R21.reuse, PT ;  /* 0x000000151500720b */ /* 0x080fe40003fa8000 */
[----:B------:R-:W-:-:S04]  /*0560*/  FSETP.GEU.AND P6, PT, R8, R21, PT ;  /* 0x000000150800720b */ /* 0x000fc80003fce000 */
[----:B------:R-:W-:-:S07]  /*0570*/  P2R R68, PR, RZ, 0x40 ;  /* 0x00000040ff447803 */ /* 0x000fce0000000000 */
[----:B------:R-:W-:Y:S02]  /*0580*/  @!P5 SEL R21, R21, R8, !P6 ;  /* 0x000000081515d207 */ /* 0x000fe40007000000 */
[----:B------:R-:W-:Y:S02]  /*0590*/  CS2R R8, SRZ ;  /* 0x0000000000087805 */ /* 0x000fe4000001ff00 */
[-C--:B------:R-:W-:Y:S02]  /*05a0*/  FSETP.NAN.AND P5, PT, R20, R20.reuse, PT ;  /* 0x000000141400720b */ /* 0x080fe40003fa8000 */
[----:B------:R-:W-:-:S04]  /*05b0*/  FSETP.GEU.AND P6, PT, R11, R20, PT ;  /* 0x000000140b00720b */ /* 0x000fc80003fce000 */
[----:B------:R-:W-:-:S07]  /*05c0*/  P2R R5, PR, RZ, 0x40 ;  /* 0x00000040ff057803 */ /* 0x000fce0000000000 */
[----:B------:R-:W-:Y:S02]  /*05d0*/  @!P5 SEL R20, R20, R11, !P6 ;  /* 0x0000000b1414d207 */ /* 0x000fe40007000000 */
[----:B------:R-:W-:-:S06]  /*05e0*/  CS2R R10, SRZ ;  /* 0x00000000000a7805 */ /* 0x000fcc000001ff00 */
[----:B------:R-:W2:Y:S02]  /*05f0*/  @P1 LDG.E.128 R8, desc[UR6][R2.64] ;  /* 0x0000000602081981 */ /* 0x000ea4000c1e1d00 */
[----:B--2---:R-:W-:Y:S02]  /*0600*/  SEL R7, R8, 0xff800000, P1 ;  /* 0xff80000008077807 */ /* 0x004fe40000800000 */
[----:B------:R-:W-:Y:S01]  /*0610*/  SEL R24, R9, 0xff800000, P1 ;  /* 0xff80000009187807 */ /* 0x000fe20000800000 */
[----:B------:R-:W-:Y:S01]  /*0620*/  IMAD.WIDE R8, R19, 0x4, R72 ;  /* 0x0000000413087825 */ /* 0x000fe200078e0248 */
[-C--:B------:R-:W-:Y:S02]  /*0630*/  FSETP.NAN.AND P5, PT, R7, R7.reuse, PT ;  /* 0x000000070700720b */ /* 0x080fe40003fa8000 */
[----:B------:R-:W-:Y:S02]  /*0640*/  FSETP.GEU.AND P6, PT, R21, R7, PT ;  /* 0x000000071500720b */ /* 0x000fe40003fce000 */
[----:B------:R-:W-:-:S02]  /*0650*/  SEL R25, R11, 0xff800000, P1 ;  /* 0xff8000000b197807 */ /* 0x000fc40000800000 */
[----:B------:R-:W-:-:S07]  /*0660*/  P2R R2, PR, RZ, 0x40 ;  /* 0x00000040ff027803 */ /* 0x000fce0000000000 */
[----:B------:R-:W-:Y:S02]  /*0670*/  @!P5 SEL R7, R7, R21, !P6 ;  /* 0x000000150707d207 */ /* 0x000fe40007000000 */
[-C--:B------:R-:W-:Y:S02]  /*0680*/  FSETP.NAN.AND P5, PT, R24, R24.reuse, PT ;  /* 0x000000181800720b */ /* 0x080fe40003fa8000 */
[----:B------:R-:W-:-:S04]  /*0690*/  FSETP.GEU.AND P6, PT, R18, R24, PT ;  /* 0x000000181200720b */ /* 0x000fc80003fce000 */
[----:B------:R-:W-:-:S07]  /*06a0*/  P2R R4, PR, RZ, 0x40 ;  /* 0x00000040ff047803 */ /* 0x000fce0000000000 */
[----:B------:R-:W-:Y:S02]  /*06b0*/  @!P5 SEL R24, R24, R18, !P6 ;  /* 0x000000121818d207 */ /* 0x000fe40007000000 */
[----:B------:R-:W-:Y:S02]  /*06c0*/  SEL R18, R10, 0xff800000, P1 ;  /* 0xff8000000a127807 */ /* 0x000fe40000800000 */
[----:B------:R-:W-:Y:S02]  /*06d0*/  LOP3.LUT R10, R46, R27, RZ, 0xfc, !PT ;  /* 0x0000001b2e0a7212 */ /* 0x000fe400078efcff */
        /* <DEDUP_REMOVED lines=9> */
[----:B------:R-:W-:Y:S02]  /*0770*/  CS2R R20, SRZ ;  /* 0x0000000000147805 */ /* 0x000fe4000001ff00 */
[----:B------:R-:W-:-:S13]  /*0780*/  ISETP.GT.AND P5, PT, R10, -0x1, PT ;  /* 0xffffffff0a00780c */ /* 0x000fda0003fa4270 */
[----:B------:R-:W2:Y:S04]  /*0790*/  @P5 LDG.E.128 R28, desc[UR6][R8.64] ;  /* 0x00000006081c5981 */ /* 0x000ea8000c1e1d00 */
[----:B------:R-:W3:Y:S01]  /*07a0*/  @P5 LDG.E.128 R20, desc[UR6][R8.64+0x10] ;  /* 0x0000100608145981 */ /* 0x000ee2000c1e1d00 */
[----:B--2---:R-:W-:Y:S01]  /*07b0*/  SEL R44, R29, 0xff800000, P5 ;  /* 0xff8000001d2c7807 */ /* 0x004fe20002800000 */
[----:B------:R-:W-:Y:S01]  /*07c0*/  VIADD R29, R19, 0xffffcfa8 ;  /* 0xffffcfa8131d7836 */ /* 0x000fe20000000000 */
[----:B------:R-:W-:Y:S02]  /*07d0*/  SEL R43, R28, 0xff800000, P5 ;  /* 0xff8000001c2b7807 */ /* 0x000fe40002800000 */
[----:B---3--:R-:W-:Y:S01]  /*07e0*/  SEL R47, R22, 0xff800000, P5 ;  /* 0xff800000162f7807 */ /* 0x008fe20002800000 */
[----:B------:R-:W-:Y:S01]  /*07f0*/  IMAD.WIDE R28, R29, 0x4, R72 ;  /* 0x000000041d1c7825 */ /* 0x000fe200078e0248 */
[----:B------:R-:W-:-:S02]  /*0800*/  SEL R48, R20, 0xff800000, P5 ;  /* 0xff80000014307807 */ /* 0x000fc40002800000 */
[----:B------:R-:W-:Y:S02]  /*0810*/  SEL R49, R21, 0xff800000, P5 ;  /* 0xff80000015317807 */ /* 0x000fe40002800000 */
[----:B------:R-:W-:Y:S02]  /*0820*/  CS2R R20, SRZ ;  /* 0x0000000000147805 */ /* 0x000fe4000001ff00 */
[----:B------:R-:W-:Y:S02]  /*0830*/  SEL R50, R23, 0xff800000, P5 ;  /* 0xff80000017327807 */ /* 0x000fe40002800000 */
[----:B------:R-:W-:Y:S02]  /*0840*/  CS2R R22, SRZ ;  /* 0x0000000000167805 */ /* 0x000fe4000001ff00 */
[----:B------:R-:W-:Y:S02]  /*0850*/  SEL R45, R30, 0xff800000, P5 ;  /* 0xff8000001e2d7807 */ /* 0x000fe40002800000 */
[----:B------:R-:W-:-:S02]  /*0860*/  SEL R51, R31, 0xff800000, P5 ;  /* 0xff8000001f337807 */ /* 0x000fc40002800000 */
[-C--:B------:R-:W-:Y:S01]  /*0870*/  FSETP.NAN.AND P5, PT, R47, R47.reuse, PT ;  /* 0x0000002f2f00720b */ /* 0x080fe20003fa8000 */
[----:B------:R1:W2:Y:S01]  /*0880*/  @P4 LDG.E.128 R20, desc[UR6][R28.64] ;  /* 0x000000061c144981 */ /* 0x0002a2000c1e1d00 */
[----:B------:R-:W-:-:S04]  /*0890*/  FSETP.GEU.AND P6, PT, R18, R47, PT ;  /* 0x0000002f1200720b */ /* 0x000fc80003fce000 */
[----:B------:R-:W-:-:S07]  /*08a0*/  P2R R10, PR, RZ, 0x40 ;  /* 0x00000040ff0a7803 */ /* 0x000fce0000000000 */
        /* <DEDUP_REMOVED lines=10> */
[----:B------:R-:W-:Y:S01]  /*0950*/  FSETP.GEU.AND P6, PT, R25, R50, PT ;  /* 0x000000321900720b */ /* 0x000fe20003fce000 */
[----:B-1----:R-:W-:-:S03]  /*0960*/  VIADD R29, R19, 0xffffd558 ;  /* 0xffffd558131d7836 */ /* 0x002fc60000000000 */
[----:B------:R-:W-:-:S07]  /*0970*/  P2R R7, PR, RZ, 0x40 ;  /* 0x00000040ff077803 */ /* 0x000fce0000000000 */
[----:B------:R-:W-:Y:S01]  /*0980*/  @!P5 SEL R50, R50, R25, !P6 ;  /* 0x000000193232d207 */ /* 0x000fe20007000000 */
[----:B------:R-:W-:-:S04]  /*0990*/  VIADD R25, R19, 0xffffd280 ;  /* 0xffffd28013197836 */ /* 0x000fc80000000000 */
[----:B------:R-:W-:Y:S01]  /*09a0*/  IMAD.WIDE R24, R25, 0x4, R72 ;  /* 0x0000000419187825 */ /* 0x000fe200078e0248 */
[----:B--2---:R-:W-:Y:S02]  /*09b0*/  SEL R30, R20, 0xff800000, P4 ;  /* 0xff800000141e7807 */ /* 0x004fe40002000000 */
[----:B------:R-:W-:Y:S02]  /*09c0*/  SEL R35, R21, 0xff800000, P4 ;  /* 0xff80000015237807 */ /* 0x000fe40002000000 */
[----:B------:R-:W-:Y:S02]  /*09d0*/  CS2R R20, SRZ ;  /* 0x0000000000147805 */ /* 0x000fe4000001ff00 */
[----:B------:R-:W-:Y:S02]  /*09e0*/  SEL R36, R22, 0xff800000, P4 ;  /* 0xff80000016247807 */ /* 0x000fe40002000000 */
[----:B------:R-:W-:Y:S02]  /*09f0*/  SEL R37, R23, 0xff800000, P4 ;  /* 0xff80000017257807 */ /* 0x000fe40002000000 */
[----:B------:R-:W-:-:S06]  /*0a00*/  CS2R R22, SRZ ;  /* 0x0000000000167805 */ /* 0x000fcc000001ff00 */
[----:B------:R-:W2:Y:S01]  /*0a10*/  @P3 LDG.E.128 R20, desc[UR6][R24.64] ;  /* 0x0000000618143981 */ /* 0x000ea2000c1e1d00 */
[----:B------:R-:W-:Y:S01]  /*0a20*/  IMAD.WIDE R28, R29, 0x4, R72 ;  /* 0x000000041d1c7825 */ /* 0x000fe200078e0248 */
[----:B--2---:R-:W-:Y:S02]  /*0a30*/  SEL R34, R23, 0xff800000, P3 ;  /* 0xff80000017227807 */ /* 0x004fe40001800000 */
[----:B------:R-:W-:Y:S02]  /*0a40*/  SEL R31, R20, 0xff800000, P3 ;  /* 0xff800000141f7807 */ /* 0x000fe40001800000 */
[----:B------:R-:W-:Y:S02]  /*0a50*/  SEL R32, R21, 0xff800000, P3 ;  /* 0xff80000015207807 */ /* 0x000fe40001800000 */
[----:B------:R-:W-:Y:S02]  /*0a60*/  CS2R R20, SRZ ;  /* 0x0000000000147805 */ /* 0x000fe4000001ff00 */
[----:B------:R-:W-:-:S02]  /*0a70*/  SEL R33, R22, 0xff800000, P3 ;  /* 0xff80000016217807 */ /* 0x000fc40001800000 */
[----:B------:R-:W-:-:S06]  /*0a80*/  CS2R R22, SRZ ;  /* 0x0000000000167805 */ /* 0x000fcc000001ff00 */
[----:B------:R-:W2:Y:S01]  /*0a90*/  @P2 LDG.E.128 R20, desc[UR6][R28.64] ;  /* 0x000000061c142981 */ /* 0x000ea2000c1e1d00 */
[C---:B------:R-:W-:Y:S02]  /*0aa0*/  FSETP.GT.AND P6, PT, R34.reuse, R37, PT ;  /* 0x000000252200720b */ /* 0x040fe40003fc4000 */
[----:B------:R-:W-:Y:S02]  /*0ab0*/  FSETP.GT.AND P4, PT, R33, R36, PT ;  /* 0x000000242100720b */ /* 0x000fe40003f84000 */
[----:B------:R-:W-:Y:S02]  /*0ac0*/  FSETP.NAN.AND P3, PT, R34, R34, PT ;  /* 0x000000222200720b */ /* 0x000fe40003f68000 */
[----:B------:R-:W-:-:S07]  /*0ad0*/  P2R R18, PR, RZ, 0x10 ;  /* 0x00000010ff127803 */ /* 0x000fce0000000000 */
[----:B------:R-:W-:Y:S02]  /*0ae0*/  @!P6 SEL R34, R34, R37, P3 ;  /* 0x000000252222e207 */ /* 0x000fe40001800000 */
[----:B------:R-:W-:-:S04]  /*0af0*/  FSETP.NAN.AND P3, PT, R33, R33, PT ;  /* 0x000000212100720b */ /* 0x000fc80003f68000 */
[----:B------:R-:W-:Y:S02]  /*0b00*/  @!P4 SEL R33, R33, R36, P3 ;  /* 0x000000242121c207 */ /* 0x000fe40001800000 */
[C---:B------:R-:W-:Y:S02]  /*0b10*/  FSETP.GT.AND P4, PT, R32.reuse, R35, PT ;  /* 0x000000232000720b */ /* 0x040fe40003f84000 */
[----:B------:R-:W-:Y:S02]  /*0b20*/  FSETP.NAN.AND P3, PT, R32, R32, PT ;  /* 0x000000202000720b */ /* 0x000fe40003f68000 */
[----:B------:R-:W-:-:S09]  /*0b30*/  P2R R24, PR, RZ, 0x10 ;  /* 0x00000010ff187803 */ /* 0x000fd20000000000 */
[----:B------:R-:W-:Y:S02]  /*0b40*/  @!P4 SEL R32, R32, R35, P3 ;  /* 0x000000232020c207 */ /* 0x000fe40001800000 */
[C---:B------:R-:W-:Y:S02]  /*0b50*/  FSETP.GT.AND P4, PT, R31.reuse, R30, PT ;  /* 0x0000001e1f00720b */ /* 0x040fe40003f84000 */
[----:B------:R-:W-:Y:S02]  /*0b60*/  FSETP.NAN.AND P3, PT, R31, R31, PT ;  /* 0x0000001f1f00720b */ /* 0x000fe40003f68000 */
[----:B------:R-:W-:-:S09]  /*0b70*/  P2R R25, PR, RZ, 0x10 ;  /* 0x00000010ff197803 */ /* 0x000fd20000000000 */
[----:B------:R-:W-:Y:S02]  /*0b80*/  @!P4 SEL R31, R31, R30, P3 ;  /* 0x0000001e1f1fc207 */ /* 0x000fe40001800000 */
[----:B--2---:R-:W-:Y:S02]  /*0b90*/  SEL R40, R20, 0xff800000, P2 ;  /* 0xff80000014287807 */ /* 0x004fe40001000000 */
[----:B------:R-:W-:Y:S02]  /*0ba0*/  SEL R35, R21, 0xff800000, P2 ;  /* 0xff80000015237807 */ /* 0x000fe40001000000 */
[----:B------:R-:W-:Y:S02]  /*0bb0*/  SEL R38, R22, 0xff800000, P2 ;  /* 0xff80000016267807 */ /* 0x000fe40001000000 */
[----:B------:R-:W-:Y:S02]  /*0bc0*/  SEL R37, R23, 0xff800000, P2 ;  /* 0xff80000017257807 */ /* 0x000fe40001000000 */
[----:B------:R-:W-:-:S02]  /*0bd0*/  FSETP.NAN.AND P2, PT, R40, R40, PT ;  /* 0x000000282800720b */ /* 0x000fc40003f48000 */
[----:B------:R-:W-:-:S11]  /*0be0*/  FSETP.GEU.AND P4, PT, R31, R40, PT ;  /* 0x000000281f00720b */ /* 0x000fd60003f8e000 */
[----:B------:R-:W-:Y:S02]  /*0bf0*/  @!P2 SEL R40, R40, R31, !P4 ;  /* 0x0000001f2828a207 */ /* 0x000fe40006000000 */
[-C--:B------:R-:W-:Y:S02]  /*0c00*/  FSETP.NAN.AND P2, PT, R35, R35.reuse, PT ;  /* 0x000000232300720b */ /* 0x080fe40003f48000 */
[----:B------:R-:W-:-:S11]  /*0c10*/  FSETP.GEU.AND P3, PT, R32, R35, PT ;  /* 0x000000232000720b */ /* 0x000fd60003f6e000 */
[----:B------:R-:W-:Y:S02]  /*0c20*/  @!P2 SEL R35, R35, R32, !P3 ;  /* 0x000000202323a207 */ /* 0x000fe40005800000 */
[-C--:B------:R-:W-:Y:S02]  /*0c30*/  FSETP.NAN.AND P2, PT, R38, R38.reuse, PT ;  /* 0x000000262600720b */ /* 0x080fe40003f48000 */
[----:B------:R-:W-:Y:S02]  /*0c40*/  P2R R31, PR, RZ, 0x8 ;  /* 0x00000008ff1f7803 */ /* 0x000fe40000000000 */
[----:B------:R-:W-:Y:S02]  /*0c50*/  FSETP.GEU.AND P3, PT, R33, R38, PT ;  /* 0x000000262100720b */ /* 0x000fe40003f6e000 */
[----:B------:R-:W-:Y:S02]  /*0c60*/  CS2R R20, SRZ ;  /* 0x0000000000147805 */ /* 0x000fe4000001ff00 */
[----:B------:R-:W-:-:S05]  /*0c70*/  CS2R R22, SRZ ;  /* 0x0000000000167805 */ /* 0x000fca000001ff00 */
[----:B------:R-:W-:Y:S01]  /*0c80*/  @!P2 SEL R38, R38, R33, !P3 ;  /* 0x000000212626a207 */ /* 0x000fe20005800000 */
[----:B------:R-:W-:-:S04]  /*0c90*/  VIADD R33, R19, 0xfffffd28 ;  /* 0xfffffd2813217836 */ /* 0x000fc80000000000 */
[----:B------:R-:W-:-:S05]  /*0ca0*/  IMAD.WIDE R32, R33, 0x4, R72 ;  /* 0x0000000421207825 */ /* 0x000fca00078e0248 */
[----:B------:R-:W2:Y:S01]  /*0cb0*/  @P1 LDG.E.128 R20, desc[UR6][R32.64] ;  /* 0x0000000620141981 */ /* 0x000ea2000c1e1d00 */
[-C--:B------:R-:W-:Y:S02]  /*0cc0*/  FSETP.NAN.AND P2, PT, R37, R37.reuse, PT ;  /* 0x000000252500720b */ /* 0x080fe40003f48000 */
[----:B------:R-:W-:Y:S02]  /*0cd0*/  P2R R28, PR, RZ, 0x8 ;  /* 0x00000008ff1c7803 */ /* 0x000fe40000000000 */
[----:B------:R-:W-:-:S09]  /*0ce0*/  FSETP.GEU.AND P3, PT, R34, R37, PT ;  /* 0x000000252200720b */ /* 0x000fd20003f6e000 */
[----:B------:R-:W-:Y:S02]  /*0cf0*/  @!P2 SEL R37, R37, R34, !P3 ;  /* 0x000000222525a207 */ /* 0x000fe40005800000 */
[----:B------:R-:W-:Y:S02]  /*0d00*/  P2R R29, PR, RZ, 0x8 ;  /* 0x00000008ff1d7803 */ /* 0x000fe40000000000 */
[----:B------:R-:W-:Y:S01]  /*0d10*/  ISETP.GT.AND P0, PT, R46, -0x1, !P0 ;  /* 0xffffffff2e00780c */ /* 0x000fe20004704270 */
[----:B------:R-:W-:Y:S01]  /*0d20*/  VIADD R41, R19, 0x2d8 ;  /* 0x000002d813297836 */ /* 0x000fe20000000000 */
[----:B--2---:R-:W-:Y:S02]  /*0d30*/  SEL R34, R23, 0xff800000, P1 ;  /* 0xff80000017227807 */ /* 0x004fe40000800000 */
[----:B------:R-:W-:Y:S02]  /*0d40*/  SEL R20, R20, 0xff800000, P1 ;  /* 0xff80000014147807 */ /* 0x000fe40000800000 */
[----:B------:R-:W-:-:S02]  /*0d50*/  SEL R21, R21, 0xff800000, P1 ;  /* 0xff80000015157807 */ /* 0x000fc40000800000 */
[----:B------:R-:W-:Y:S02]  /*0d60*/  SEL R22, R22, 0xff800000, P1 ;  /* 0xff80000016167807 */ /* 0x000fe40000800000 */
[-C--:B------:R-:W-:Y:S02]  /*0d70*/  FSETP.NAN.AND P1, PT, R34, R34.reuse, PT ;  /* 0x000000222200720b */ /* 0x080fe40003f28000 */
[----:B------:R-:W-:-:S11]  /*0d80*/  FSETP.GEU.AND P3, PT, R37, R34, PT ;  /* 0x000000222500720b */ /* 0x000fd60003f6e000 */
[----:B------:R-:W-:Y:S02]  /*0d90*/  @!P1 SEL R34, R34, R37, !P3 ;  /* 0x0000002522229207 */ /* 0x000fe40005800000 */
[-C--:B------:R-:W-:Y:S02]  /*0da0*/  FSETP.NAN.AND P1, PT, R22, R22.reuse, PT ;  /* 0x000000161600720b */ /* 0x080fe40003f28000 */
[----:B------:R-:W-:-:S11]  /*0db0*/  FSETP.GEU.AND P2, PT, R38, R22, PT ;  /* 0x000000162600720b */ /* 0x000fd60003f4e000 */
[----:B------:R-:W-:Y:S02]  /*0dc0*/  @!P1 SEL R22, R22, R38, !P2 ;  /* 0x0000002616169207 */ /* 0x000fe40005000000 */
[-C--:B------:R-:W-:Y:S02]  /*0dd0*/  FSETP.NAN.AND P1, PT, R21, R21.reuse, PT ;  /* 0x000000151500720b */ /* 0x080fe40003f28000 */
[----:B------:R-:W-:Y:S02]  /*0de0*/  P2R R37, PR, RZ, 0x4 ;  /* 0x00000004ff257803 */ /* 0x000fe40000000000 */
[----:B------:R-:W-:-:S09]  /*0df0*/  FSETP.GEU.AND P2, PT, R35, R21, PT ;  /* 0x000000152300720b */ /* 0x000fd20003f4e000 */
        /* <DEDUP_REMOVED lines=19> */
[----:B------:R-:W-:Y:S02]  /*0f30*/  FSETP.GEU.AND P2, PT, R20, R43, PT ;  /* 0x0000002b1400720b */ /* 0x000fe40003f4e000 */
[----:B------:R-:W-:Y:S01]  /*0f40*/  CS2R R22, SRZ ;  /* 0x0000000000167805 */ /* 0x000fe2000001ff00 */
[----:B------:R-:W-:-:S06]  /*0f50*/  IMAD.WIDE R40, R41, 0x4, R72 ;  /* 0x0000000429287825 */ /* 0x000fcc00078e0248 */
[----:B------:R-:W-:Y:S02]  /*0f60*/  @!P1 SEL R43, R43, R20, !P2 ;  /* 0x000000142b2b9207 */ /* 0x000fe40005000000 */
[----:B------:R-:W-:-:S06]  /*0f70*/  CS2R R20, SRZ ;  /* 0x0000000000147805 */ /* 0x000fcc000001ff00 */
[----:B------:R1:W2:Y:S02]  /*0f80*/  @P0 LDG.E.128 R20, desc[UR6][R40.64] ;  /* 0x0000000628140981 */ /* 0x0002a4000c1e1d00 */
[----:B-1----:R-:W-:-:S04]  /*0f90*/  VIADD R41, R19, 0x2dc ;  /* 0x000002dc13297836 */ /* 0x002fc80000000000 */
[----:B------:R-:W-:Y:S01]  /*0fa0*/  IMAD.WIDE R40, R41, 0x4, R72 ;  /* 0x0000000429287825 */ /* 0x000fe200078e0248 */
[----:B------:R-:W-:Y:S02]  /*0fb0*/  P2R R35, PR, RZ, 0x4 ;  /* 0x00000004ff237803 */ /* 0x000fe40000000000 */
[----:B--2---:R-:W-:Y:S02]  /*0fc0*/  SEL R52, R20, 0xff800000, P0 ;  /* 0xff80000014347807 */ /* 0x004fe40000000000 */
[----:B------:R-:W-:Y:S02]  /*0fd0*/  SEL R55, R21, 0xff800000, P0 ;  /* 0xff80000015377807 */ /* 0x000fe40000000000 */
[----:B------:R-:W-:Y:S02]  /*0fe0*/  CS2R R20, SRZ ;  /* 0x0000000000147805 */ /* 0x000fe4000001ff00 */
[----:B------:R-:W-:Y:S02]  /*0ff0*/  SEL R54, R22, 0xff800000, P0 ;  /* 0xff80000016367807 */ /* 0x000fe40000000000 */
[----:B------:R-:W-:-:S02]  /*1000*/  SEL R53, R23, 0xff800000, P0 ;  /* 0xff80000017357807 */ /* 0x000fc40000000000 */
[----:B------:R-:W-:-:S06]  /*1010*/  CS2R R22, SRZ ;  /* 0x0000000000167805 */ /* 0x000fcc000001ff00 */
[----:B------:R1:W2:Y:S01]  /*1020*/  @P0 LDG.E.128 R20, desc[UR6][R40.64] ;  /* 0x0000000628140981 */ /* 0x0002a2000c1e1d00 */
        /* <DEDUP_REMOVED lines=13> */
[----:B------:R-:W-:-:S04]  /*1100*/  FSETP.GEU.AND P2, PT, R51, R53, PT ;  /* 0x000000353300720b */ /* 0x000fc80003f4e000 */
[----:B------:R-:W-:-:S05]  /*1110*/  P2R R45, PR, RZ, 0x4 ;  /* 0x00000004ff2d7803 */ /* 0x000fca0000000000 */
[----:B------:R-:W-:Y:S01]  /*1120*/  @!P1 SEL R53, R53, R51, !P2 ;  /* 0x0000003335359207 */ /* 0x000fe20005000000 */
[----:B-1----:R-:W-:-:S04]  /*1130*/  VIADD R41, R19, 0x2aa8 ;  /* 0x00002aa813297836 */ /* 0x002fc80000000000 */
[----:B------:R-:W-:Y:S01]  /*1140*/  IMAD.WIDE R40, R41, 0x4, R72 ;  /* 0x0000000429287825 */ /* 0x000fe200078e0248 */
[----:B--2---:R-:W-:Y:S02]  /*1150*/  SEL R56, R22, 0xff800000, P0 ;  /* 0xff80000016387807 */ /* 0x004fe40000000000 */
[----:B------:R-:W-:Y:S02]  /*1160*/  SEL R57, R20, 0xff800000, P0 ;  /* 0xff80000014397807 */ /* 0x000fe40000000000 */
[----:B------:R-:W-:Y:S02]  /*1170*/  SEL R58, R21, 0xff800000, P0 ;  /* 0xff800000153a7807 */ /* 0x000fe40000000000 */
        /* <DEDUP_REMOVED lines=14> */
[----:B------:R-:W-:-:S07]  /*1260*/  P2R R51, PR, RZ, 0x4 ;  /* 0x00000004ff337803 */ /* 0x000fce0000000000 */
[----:B------:R-:W-:Y:S01]  /*1270*/  @!P0 SEL R59, R59, R50, !P1 ;  /* 0x000000323b3b8207 */ /* 0x000fe20004800000 */
[----:B------:R-:W-:-:S05]  /*1280*/  VIADD R50, R46, 0x1 ;  /* 0x000000012e327836 */ /* 0x000fca0000000000 */
[----:B------:R-:W-:-:S04]  /*1290*/  ISETP.GE.U32.AND P2, PT, R50, 0x10, PT ;  /* 0x000000103200780c */ /* 0x000fc80003f46070 */
[----:B------:R-:W-:Y:S02]  /*12a0*/  ISETP.GT.AND P0, PT, R27, RZ, !P2 ;  /* 0x000000ff1b00720c */ /* 0x000fe40005704270 */
[----:B------:R-:W-:Y:S02]  /*12b0*/  CS2R R20, SRZ ;  /* 0x0000000000147805 */ /* 0x000fe4000001ff00 */
[----:B------:R-:W-:-:S09]  /*12c0*/  CS2R R22, SRZ ;  /* 0x0000000000167805 */ /* 0x000fd2000001ff00 */
[----:B------:R1:W2:Y:S02]  /*12d0*/  @P0 LDG.E.128 R20, desc[UR6][R40.64] ;  /* 0x0000000628140981 */ /* 0x0002a4000c1e1d00 */
[----:B-1----:R-:W-:-:S04]  /*12e0*/  VIADD R41, R19, 0x2aac ;  /* 0x00002aac13297836 */ /* 0x002fc80000000000 */
[----:B------:R-:W-:Y:S01]  /*12f0*/  IMAD.WIDE R40, R41, 0x4, R72 ;  /* 0x0000000429287825 */ /* 0x000fe200078e0248 */
[----:B--2---:R-:W-:Y:S02]  /*1300*/  SEL R60, R23, 0xff800000, P0 ;  /* 0xff800000173c7807 */ /* 0x004fe40000000000 */
[----:B------:R-:W-:Y:S02]  /*1310*/  SEL R61, R22, 0xff800000, P0 ;  /* 0xff800000163d7807 */ /* 0x000fe40000000000 */
[----:B------:R-:W-:Y:S02]  /*1320*/  CS2R R22, SRZ ;  /* 0x0000000000167805 */ /* 0x000fe4000001ff00 */
[----:B------:R-:W-:Y:S02]  /*1330*/  SEL R63, R21, 0xff800000, P0 ;  /* 0xff800000153f7807 */ /* 0x000fe40000000000 */
[----:B------:R-:W-:Y:S02]  /*1340*/  SEL R66, R20, 0xff800000, P0 ;  /* 0xff80000014427807 */ /* 0x000fe40000000000 */
[----:B------:R-:W-:-:S06]  /*1350*/  CS2R R20, SRZ ;  /* 0x0000000000147805 */ /* 0x000fcc000001ff00 */
[----:B------:R1:W2:Y:S01]  /*1360*/  @P0 LDG.E.128 R20, desc[UR6][R40.64] ;  /* 0x0000000628140981 */ /* 0x0002a2000c1e1d00 */
[----:B------:R-:W-:Y:S01]  /*1370*/  ISETP.GT.AND P2, PT, R27, -0x1, !P2 ;  /* 0xffffffff1b00780c */ /* 0x000fe20005744270 */
[----:B-1----:R-:W-:-:S04]  /*1380*/  VIADD R41, R19, 0x2d80 ;  /* 0x00002d8013297836 */ /* 0x002fc80000000000 */
[----:B------:R-:W-:Y:S01]  /*1390*/  IMAD.WIDE R40, R41, 0x4, R72 ;  /* 0x0000000429287825 */ /* 0x000fe200078e0248 */
[----:B------:R-:W-:Y:S02]  /*13a0*/  P2R R48, PR, RZ, 0x2 ;  /* 0x00000002ff307803 */ /* 0x000fe40000000000 */
        /* <DEDUP_REMOVED lines=11> */
[----:B--2---:R-:W-:Y:S02]  /*1460*/  SEL R62, R20, 0xff800000, P0 ;  /* 0xff800000143e7807 */ /* 0x004fe40000000000 */
[----:B------:R-:W-:-:S02]  /*1470*/  SEL R64, R21, 0xff800000, P0 ;  /* 0xff80000015407807 */ /* 0x000fc40000000000 */
[----:B------:R-:W-:Y:S02]  /*1480*/  CS2R R20, SRZ ;  /* 0x0000000000147805 */ /* 0x000fe4000001ff00 */
[----:B------:R-:W-:Y:S02]  /*1490*/  SEL R65, R22, 0xff800000, P0 ;  /* 0xff80000016417807 */ /* 0x000fe40000000000 */
[----:B------:R-:W-:Y:S02]  /*14a0*/  SEL R67, R23, 0xff800000, P0 ;  /* 0xff80000017437807 */ /* 0x000fe40000000000 */
[----:B------:R-:W-:-:S06]  /*14b0*/  CS2R R22, SRZ ;  /* 0x0000000000167805 */ /* 0x000fcc000001ff00 */
[----:B------:R1:W2:Y:S01]  /*14c0*/  @P2 LDG.E.128 R20, desc[UR6][R40.64] ;  /* 0x0000000628142981 */ /* 0x0002a2000c1e1d00 */
[----:B------:R-:W-:Y:S02]  /*14d0*/  @!P1 SEL R63, R63, R55, !P3 ;  /* 0x000000373f3f9207 */ /* 0x000fe40005800000 */
[----:B------:R-:W-:Y:S02]  /*14e0*/  FSETP.NAN.AND P1, PT, R66, R66, PT ;  /* 0x000000424200720b */ /* 0x000fe40003f28000 */
[----:B------:R-:W-:Y:S02]  /*14f0*/  FSETP.NAN.AND P0, PT, R62, R62, PT ;  /* 0x0000003e3e00720b */ /* 0x000fe40003f08000 */
[----:B------:R-:W-:Y:S02]  /*1500*/  P2R R54, PR, RZ, 0x8 ;  /* 0x00000008ff367803 */ /* 0x000fe40000000000 */
[----:B------:R-:W-:-:S04]  /*1510*/  FSETP.GEU.AND P3, PT, R52, R66, PT ;  /* 0x000000423400720b */ /* 0x000fc80003f6e000 */
[----:B------:R-:W-:-:S03]  /*1520*/  P2R R55, PR, RZ, 0x8 ;  /* 0x00000008ff377803 */ /* 0x000fc60000000000 */
[----:B------:R-:W-:Y:S02]  /*1530*/  @!P1 SEL R66, R66, R52, !P3 ;  /* 0x0000003442429207 */ /* 0x000fe40005800000 */
[----:B------:R-:W-:-:S04]  /*1540*/  FSETP.GEU.AND P3, PT, R57, R62, PT ;  /* 0x0000003e3900720b */ /* 0x000fc80003f6e000 */
        /* <DEDUP_REMOVED lines=15> */
[----:B--2---:R-:W-:-:S04]  /*1640*/  SEL R27, R20, 0xff800000, P2 ;  /* 0xff800000141b7807 */ /* 0x004fc80001000000 */
[-C--:B------:R-:W-:Y:S02]  /*1650*/  FSETP.NAN.AND P1, PT, R27, R27.reuse, PT ;  /* 0x0000001b1b00720b */ /* 0x080fe40003f28000 */
[----:B------:R-:W-:Y:S02]  /*1660*/  FSETP.GEU.AND P0, PT, R66, R27, PT ;  /* 0x0000001b4200720b */ /* 0x000fe40003f0e000 */
[----:B------:R-:W-:Y:S02]  /*1670*/  SEL R69, R22, 0xff800000, P2 ;  /* 0xff80000016457807 */ /* 0x000fe40001000000 */
[----:B------:R-:W-:Y:S02]  /*1680*/  SEL R70, R23, 0xff800000, P2 ;  /* 0xff80000017467807 */ /* 0x000fe40001000000 */
[----:B------:R-:W-:-:S05]  /*1690*/  CS2R R22, SRZ ;  /* 0x0000000000167805 */ /* 0x000fca000001ff00 */
[----:B------:R-:W-:Y:S02]  /*16a0*/  @!P1 SEL R27, R27, R66, !P0 ;  /* 0x000000421b1b9207 */ /* 0x000fe40004000000 */
[----:B------:R-:W-:Y:S02]  /*16b0*/  SEL R66, R21, 0xff800000, P2 ;  /* 0xff80000015427807 */ /* 0x000fe40001000000 */
[----:B------:R-:W-:-:S06]  /*16c0*/  CS2R R20, SRZ ;  /* 0x0000000000147805 */ /* 0x000fcc000001ff00 */
[----:B------:R-:W2:Y:S01]  /*16d0*/  @P2 LDG.E.128 R20, desc[UR6][R40.64] ;  /* 0x0000000628142981 */ /* 0x000ea2000c1e1d00 */
[----:B------:R-:W-:Y:S02]  /*16e0*/  P2R R52, PR, RZ, 0x8 ;  /* 0x00000008ff347803 */ /* 0x000fe40000000000 */
[-C--:B------:R-:W-:Y:S02]  /*16f0*/  FSETP.NAN.AND P3, PT, R66, R66.reuse, PT ;  /* 0x000000424200720b */ /* 0x080fe40003f68000 */
[----:B------:R-:W-:Y:S02]  /*1700*/  FSETP.GEU.AND P1, PT, R63, R66, PT ;  /* 0x000000423f00720b */ /* 0x000fe40003f2e000 */
[----:B------:R-:W-:-:S09]  /*1710*/  P2R R59, PR, RZ, 0x1 ;  /* 0x00000001ff3b7803 */ /* 0x000fd20000000000 */
[----:B------:R-:W-:Y:S02]  /*1720*/  @!P3 SEL R66, R66, R63, !P1 ;  /* 0x0000003f4242b207 */ /* 0x000fe40004800000 */
[-C--:B------:R-:W-:Y:S02]  /*1730*/  FSETP.NAN.AND P3, PT, R69, R69.reuse, PT ;  /* 0x000000454500720b */ /* 0x080fe40003f68000 */
[----:B------:R-:W-:Y:S02]  /*1740*/  FSETP.GEU.AND P0, PT, R61, R69, PT ;  /* 0x000000453d00720b */ /* 0x000fe40003f0e000 */
[----:B------:R-:W-:-:S09]  /*1750*/  P2R R30, PR, RZ, 0x10 ;  /* 0x00000010ff1e7803 */ /* 0x000fd20000000000 */
[----:B------:R-:W-:Y:S02]  /*1760*/  @!P3 SEL R69, R69, R61, !P0 ;  /* 0x0000003d4545b207 */ /* 0x000fe40004000000 */
[-C--:B------:R-:W-:Y:S02]  /*1770*/  FSETP.NAN.AND P3, PT, R70, R70.reuse, PT ;  /* 0x000000464600720b */ /* 0x080fe40003f68000 */
[----:B------:R-:W-:Y:S02]  /*1780*/  P2R R63, PR, RZ, 0x2 ;  /* 0x00000002ff3f7803 */ /* 0x000fe40000000000 */
[----:B------:R-:W-:Y:S02]  /*1790*/  FSETP.GEU.AND P1, PT, R60, R70, PT ;  /* 0x000000463c00720b */ /* 0x000fe40003f2e000 */
[----:B------:R-:W-:-:S07]  /*17a0*/  P2R R61, PR, RZ, 0x1 ;  /* 0x00000001ff3d7803 */ /* 0x000fce0000000000 */
[----:B------:R-:W-:Y:S02]  /*17b0*/  @!P3 SEL R70, R70, R60, !P1 ;  /* 0x0000003c4646b207 */ /* 0x000fe40004800000 */
[----:B------:R-:W-:Y:S02]  /*17c0*/  P2R R60, PR, RZ, 0x2 ;  /* 0x00000002ff3c7803 */ /* 0x000fe40000000000 */
[----:B------:R-:W-:-:S04]  /*17d0*/  ISETP.NE.AND P1, PT, R31, RZ, PT ;  /* 0x000000ff1f00720c */ /* 0x000fc80003f25270 */
[----:B------:R-:W-:Y:S02]  /*17e0*/  P2R R31, PR, RZ, 0x2 ;  /* 0x00000002ff1f7803 */ /* 0x000fe40000000000 */
[----:B------:R-:W-:Y:S02]  /*17f0*/  ISETP.NE.AND P1, PT, R16, RZ, PT ;  /* 0x000000ff1000720c */ /* 0x000fe40003f25270 */
[----:B------:R-:W-:Y:S02]  /*1800*/  P2R R26, PR, RZ, 0x40 ;  /* 0x00000040ff1a7803 */ /* 0x000fe40000000000 */
[----:B------:R-:W-:Y:S02]  /*1810*/  LOP3.LUT R50, R50, R14, RZ, 0xfc, !PT ;  /* 0x0000000e32327212 */ /* 0x000fe400078efcff */
[----:B--2---:R-:W-:Y:S02]  /*1820*/  SEL R22, R22, 0xff800000, P2 ;  /* 0xff80000016167807 */ /* 0x004fe40001000000 */
[----:B------:R-:W-:-:S02]  /*1830*/  SEL R20, R20, 0xff800000, P2 ;  /* 0xff80000014147807 */ /* 0x000fc40001000000 */
[----:B------:R-:W-:Y:S02]  /*1840*/  SEL R21, R21, 0xff800000, P2 ;  /* 0xff80000015157807 */ /* 0x000fe40001000000 */
[----:B------:R-:W-:Y:S02]  /*1850*/  SEL R23, R23, 0xff800000, P2 ;  /* 0xff80000017177807 */ /* 0x000fe40001000000 */
[-C--:B------:R-:W-:Y:S02]  /*1860*/  FSETP.NAN.AND P2, PT, R22, R22.reuse, PT ;  /* 0x000000161600720b */ /* 0x080fe40003f48000 */
[----:B------:R-:W-:-:S11]  /*1870*/  FSETP.GEU.AND P4, PT, R65, R22, PT ;  /* 0x000000164100720b */ /* 0x000fd60003f8e000 */
[----:B------:R-:W-:Y:S02]  /*1880*/  @!P2 SEL R22, R22, R65, !P4 ;  /* 0x000000411616a207 */ /* 0x000fe40006000000 */
[-C--:B------:R-:W-:Y:S02]  /*1890*/  FSETP.NAN.AND P2, PT, R21, R21.reuse, PT ;  /* 0x000000151500720b */ /* 0x080fe40003f48000 */
[----:B------:R-:W-:Y:S02]  /*18a0*/  FSETP.GEU.AND P0, PT, R64, R21, PT ;  /* 0x000000154000720b */ /* 0x000fe40003f0e000 */
[----:B------:R-:W-:Y:S02]  /*18b0*/  P2R R65, PR, RZ, 0x2 ;  /* 0x00000002ff417803 */ /* 0x000fe40000000000 */
[----:B------:R-:W-:-:S07]  /*18c0*/  ISETP.NE.AND P1, PT, R25, RZ, PT ;  /* 0x000000ff1900720c */ /* 0x000fce0003f25270 */
[----:B------:R-:W-:Y:S02]  /*18d0*/  @!P2 SEL R21, R21, R64, !P0 ;  /* 0x000000401515a207 */ /* 0x000fe40004000000 */
[-C--:B------:R-:W-:Y:S02]  /*18e0*/  FSETP.NAN.AND P2, PT, R20, R20.reuse, PT ;  /* 0x000000141400720b */ /* 0x080fe40003f48000 */
[----:B------:R-:W-:Y:S02]  /*18f0*/  P2R R41, PR, RZ, 0x1 ;  /* 0x00000001ff297803 */ /* 0x000fe40000000000 */
[----:B------:R-:W-:Y:S02]  /*1900*/  P2R R25, PR, RZ, 0x2 ;  /* 0x00000002ff197803 */ /* 0x000fe40000000000 */
[----:B------:R-:W-:Y:S02]  /*1910*/  FSETP.GEU.AND P0, PT, R62, R20, PT ;  /* 0x000000143e00720b */ /* 0x000fe40003f0e000 */
[----:B------:R-:W-:-:S04]  /*1920*/  ISETP.NE.AND P1, PT, R24, RZ, PT ;  /* 0x000000ff1800720c */ /* 0x000fc80003f25270 */
[----:B------:R-:W-:Y:S02]  /*1930*/  P2R R24, PR, RZ, 0x2 ;  /* 0x00000002ff187803 */ /* 0x000fe40000000000 */
[----:B------:R-:W-:Y:S02]  /*1940*/  @!P2 SEL R20, R20, R62, !P0 ;  /* 0x0000003e1414a207 */ /* 0x000fe40004000000 */
[----:B------:R-:W-:Y:S02]  /*1950*/  FSETP.NAN.AND P2, PT, R23, R23, PT ;  /* 0x000000171700720b */ /* 0x000fe40003f48000 */
[----:B------:R-:W-:-:S04]  /*1960*/  ISETP.NE.AND P1, PT, R18, RZ, PT ;  /* 0x000000ff1200720c */ /* 0x000fc80003f25270 */
[----:B------:R-:W-:Y:S02]  /*1970*/  P2R R18, PR, RZ, 0x2 ;  /* 0x00000002ff127803 */ /* 0x000fe40000000000 */
[----:B------:R-:W-:Y:S02]  /*1980*/  ISETP.NE.AND P1, PT, R26, RZ, PT ;  /* 0x000000ff1a00720c */ /* 0x000fe40003f25270 */
[----:B------:R-:W-:Y:S02]  /*1990*/  P2R R64, PR, RZ, 0x1 ;  /* 0x00000001ff407803 */ /* 0x000fe40000000000 */
[----:B------:R-:W-:Y:S02]  /*19a0*/  FSETP.GEU.AND P0, PT, R67, R23, PT ;  /* 0x000000174300720b */ /* 0x000fe40003f0e000 */
[----:B------:R-:W-:Y:S02]  /*19b0*/  P2R R26, PR, RZ, 0x2 ;  /* 0x00000002ff1a7803 */ /* 0x000fe40000000000 */
[----:B------:R-:W-:-:S02]  /*19c0*/  ISETP.NE.AND P1, PT, R12, RZ, PT ;  /* 0x000000ff0c00720c */ /* 0x000fc40003f25270 */
[----:B------:R-:W-:Y:S02]  /*19d0*/  @!P2 SEL R23, R23, R67, !P0 ;  /* 0x000000431717a207 */ /* 0x000fe40004000000 */
[----:B------:R-:W-:Y:S02]  /*19e0*/  P2R R67, PR, RZ, 0x2 ;  /* 0x00000002ff437803 */ /* 0x000fe40000000000 */
[----:B------:R-:W-:Y:S02]  /*19f0*/  ISETP.NE.AND P1, PT, R13, RZ, PT ;  /* 0x000000ff0d00720c */ /* 0x000fe40003f25270 */
[----:B------:R-:W-:Y:S02]  /*1a00*/  ISETP.GE.U32.AND P2, PT, R50, 0x10, PT ;  /* 0x000000103200780c */ /* 0x000fe40003f46070 */
[----:B------:R-:W-:Y:S02]  /*1a10*/  P2R R71, PR, RZ, 0x2 ;  /* 0x00000002ff477803 */ /* 0x000fe40000000000 */
[----:B------:R-:W-:Y:S01]  /*1a20*/  ISETP.NE.AND P1, PT, R17, RZ, PT ;  /* 0x000000ff1100720c */ /* 0x000fe20003f25270 */
[----:B------:R-:W-:Y:S01]  /*1a30*/  VIADD R17, R19, 0x3058 ;  /* 0x0000305813117836 */ /* 0x000fe20000000000 */
[----:B------:R-:W-:-:S02]  /*1a40*/  CS2R R12, SRZ ;  /* 0x00000000000c7805 */ /* 0x000fc4000001ff00 */
[----:B------:R-:W-:Y:S02]  /*1a50*/  P2R R74, PR, RZ, 0x2 ;  /* 0x00000002ff4a7803 */ /* 0x000fe40000000000 */
[----:B------:R-:W-:Y:S02]  /*1a60*/  ISETP.NE.AND P1, PT, R15, RZ, PT ;  /* 0x000000ff0f00720c */ /* 0x000fe40003f25270 */
[----:B------:R-:W-:Y:S01]  /*1a70*/  CS2R R14, SRZ ;  /* 0x00000000000e7805 */ /* 0x000fe2000001ff00 */
[----:B------:R-:W-:-:S05]  /*1a80*/  IMAD.WIDE R16, R17, 0x4, R72 ;  /* 0x0000000411107825 */ /* 0x000fca00078e0248 */
[----:B------:R-:W2:Y:S01]  /*1a90*/  @!P2 LDG.E.128 R12, desc[UR6][R16.64] ;  /* 0x00000006100ca981 */ /* 0x000ea2000c1e1d00 */
[----:B------:R-:W-:Y:S02]  /*1aa0*/  P2R R40, PR, RZ, 0x10 ;  /* 0x00000010ff287803 */ /* 0x000fe40000000000 */
[----:B------:R-:W-:Y:S02]  /*1ab0*/  P2R R75, PR, RZ, 0x2 ;  /* 0x00000002ff4b7803 */ /* 0x000fe40000000000 */
[----:B------:R-:W-:Y:S02]  /*1ac0*/  P2R R62, PR, RZ, 0x1 ;  /* 0x00000001ff3e7803 */ /* 0x000fe40000000000 */
[----:B------:R-:W-:Y:S02]  /*1ad0*/  ISETP.NE.AND P0, PT, R30, RZ, PT ;  /* 0x000000ff1e00720c */ /* 0x000fe40003f05270 */
[----:B--2---:R-:W-:Y:S02]  /*1ae0*/  SEL R15, R15, 0xff800000, !P2 ;  /* 0xff8000000f0f7807 */ /* 0x004fe40005000000 */
[----:B------:R-:W-:-:S02]  /*1af0*/  SEL R14, R14, 0xff800000, !P2 ;  /* 0xff8000000e0e7807 */ /* 0x000fc40005000000 */
[-C--:B------:R-:W-:Y:S02]  /*1b00*/  FSETP.NAN.AND P4, PT, R15, R15.reuse, PT ;  /* 0x0000000f0f00720b */ /* 0x080fe40003f88000 */
[----:B------:R-:W-:Y:S02]  /*1b10*/  FSETP.NAN.AND P5, PT, R14, R14, PT ;  /* 0x0000000e0e00720b */ /* 0x000fe40003fa8000 */
[----:B------:R-:W-:Y:S02]  /*1b20*/  SEL R13, R13, 0xff800000, !P2 ;  /* 0xff8000000d0d7807 */ /* 0x000fe40005000000 */
[----:B------:R-:W-:Y:S02]  /*1b30*/  FSETP.GEU.AND P3, PT, R70, R15, PT ;  /* 0x0000000f4600720b */ /* 0x000fe40003f6e000 */
[----:B------:R-:W-:Y:S02]  /*1b40*/  FSETP.NAN.AND P6, PT, R13, R13, PT ;  /* 0x0000000d0d00720b */ /* 0x000fe40003fc8000 */
[----:B------:R-:W-:-:S03]  /*1b50*/  SEL R12, R12, 0xff800000, !P2 ;  /* 0xff8000000c0c7807 */ /* 0x000fc60005000000 */
[----:B------:R-:W-:Y:S02]  /*1b60*/  @!P4 FSEL R15, R15, R70, !P3 ;  /* 0x000000460f0fc208 */ /* 0x000fe40005800000 */
[----:B------:R-:W-:Y:S02]  /*1b70*/  FSETP.GEU.AND P4, PT, R69, R14, PT ;  /* 0x0000000e4500720b */ /* 0x000fe40003f8e000 */
[----:B------:R-:W-:Y:S02]  /*1b80*/  FSETP.NAN.AND P1, PT, R12, R12, PT ;  /* 0x0000000c0c00720b */ /* 0x000fe40003f28000 */
[----:B------:R-:W-:Y:S02]  /*1b90*/  @!P5 FSEL R14, R14, R69, !P4 ;  /* 0x000000450e0ed208 */ /* 0x000fe40006000000 */
[----:B------:R-:W-:-:S04]  /*1ba0*/  FSETP.GEU.AND P5, PT, R66, R13, PT ;  /* 0x0000000d4200720b */ /* 0x000fc80003fae000 */
[----:B------:R-:W-:Y:S02]  /*1bb0*/  @!P6 FSEL R13, R13, R66, !P5 ;  /* 0x000000420d0de208 */ /* 0x000fe40006800000 */
[----:B------:R-:W-:Y:S02]  /*1bc0*/  FSETP.GEU.AND P6, PT, R27, R12, PT ;  /* 0x0000000c1b00720b */ /* 0x000fe40003fce000 */
[----:B------:R-:W-:Y:S02]  /*1bd0*/  P2R R16, PR, RZ, 0x8 ;  /* 0x00000008ff107803 */ /* 0x000fe40000000000 */
[----:B------:R-:W-:Y:S02]  /*1be0*/  @!P1 FSEL R12, R12, R27, !P6 ;  /* 0x0000001b0c0c9208 */ /* 0x000fe40007000000 */
[----:B------:R-:W-:Y:S02]  /*1bf0*/  ISETP.NE.AND P1, PT, R75, RZ, PT ;  /* 0x000000ff4b00720c */ /* 0x000fe40003f25270 */
[----:B------:R-:W-:-:S02]  /*1c00*/  ISETP.NE.AND P3, PT, R28, RZ, PT ;  /* 0x000000ff1c00720c */ /* 0x000fc40003f65270 */
[----:B------:R-:W-:Y:S02]  /*1c10*/  P2R R28, PR, RZ, 0x20 ;  /* 0x00000020ff1c7803 */ /* 0x000fe40000000000 */
[----:B------:R-:W-:Y:S02]  /*1c20*/  ISETP.NE.AND P5, PT, R5, RZ, PT ;  /* 0x000000ff0500720c */ /* 0x000fe40003fa5270 */
[----:B------:R-:W-:Y:S02]  /*1c30*/  SEL R5, RZ, 0x1, !P1 ;  /* 0x00000001ff057807 */ /* 0x000fe40004800000 */
[----:B------:R-:W-:Y:S02]  /*1c40*/  ISETP.NE.AND P1, PT, R74, RZ, PT ;  /* 0x000000ff4a00720c */ /* 0x000fe40003f25270 */
[----:B------:R-:W-:Y:S02]  /*1c50*/  P2R R27, PR, RZ, 0x40 ;  /* 0x00000040ff1b7803 */ /* 0x000fe40000000000 */
[----:B------:R-:W-:-:S02]  /*1c60*/  ISETP.NE.AND P6, PT, R6, RZ, PT ;  /* 0x000000ff0600720c */ /* 0x000fc40003fc5270 */
[----:B------:R-:W-:-:S04]  /*1c70*/  SEL R6, RZ, 0x1, !P1 ;  /* 0x00000001ff067807 */ /* 0x000fc80004800000 */
[----:B------:R-:W-:Y:S02]  /*1c80*/  SEL R6, R6, 0x2, P6 ;  /* 0x0000000206067807 */ /* 0x000fe40003000000 */
[----:B------:R-:W-:-:S04]  /*1c90*/  ISETP.NE.AND P6, PT, R46, RZ, PT ;  /* 0x000000ff2e00720c */ /* 0x000fc80003fc5270 */
[----:B------:R-:W-:Y:S02]  /*1ca0*/  P2R R46, PR, RZ, 0x40 ;  /* 0x00000040ff2e7803 */ /* 0x000fe40000000000 */
[----:B------:R-:W-:Y:S02]  /*1cb0*/  ISETP.NE.AND P6, PT, R48, RZ, PT ;  /* 0x000000ff3000720c */ /* 0x000fe40003fc5270 */
[----:B------:R-:W-:Y:S02]  /*1cc0*/  ISETP.NE.AND P1, PT, R71, RZ, PT ;  /* 0x000000ff4700720c */ /* 0x000fe40003f25270 */
[----:B------:R-:W-:Y:S02]  /*1cd0*/  P2R R48, PR, RZ, 0x40 ;  /* 0x00000040ff307803 */ /* 0x000fe40000000000 */
[----:B------:R-:W-:Y:S02]  /*1ce0*/  ISETP.NE.AND P6, PT, R49, RZ, PT ;  /* 0x000000ff3100720c */ /* 0x000fe40003fc5270 */
[----:B------:R-:W-:-:S02]  /*1cf0*/  SEL R30, RZ, 0x1, !P1 ;  /* 0x00000001ff1e7807 */ /* 0x000fc40004800000 */
[----:B------:R-:W-:Y:S02]  /*1d00*/  ISETP.NE.AND P1, PT, R67, RZ, PT ;  /* 0x000000ff4300720c */ /* 0x000fe40003f25270 */
[----:B------:R-:W-:Y:S02]  /*1d10*/  P2R R49, PR, RZ, 0x40 ;  /* 0x00000040ff317803 */ /* 0x000fe40000000000 */
[----:B------:R-:W-:Y:S02]  /*1d20*/  ISETP.NE.AND P6, PT, R47, RZ, PT ;  /* 0x000000ff2f00720c */ /* 0x000fe40003fc5270 */
[----:B------:R-:W-:Y:S02]  /*1d30*/  SEL R50, RZ, 0x1, !P1 ;  /* 0x00000001ff327807 */ /* 0x000fe40004800000 */
[----:B------:R-:W-:Y:S02]  /*1d40*/  ISETP.NE.AND P1, PT, R26, RZ, PT ;  /* 0x000000ff1a00720c */ /* 0x000fe40003f25270 */
[----:B------:R-:W-:-:S02]  /*1d50*/  P2R R47, PR, RZ, 0x40 ;  /* 0x00000040ff2f7803 */ /* 0x000fc40000000000 */
[----:B------:R-:W-:Y:S02]  /*1d60*/  ISETP.NE.AND P6, PT, R51, RZ, PT ;  /* 0x000000ff3300720c */ /* 0x000fe40003fc5270 */
[----:B------:R-:W-:Y:S02]  /*1d70*/  SEL R26, RZ, 0x1, !P1 ;  /* 0x00000001ff1a7807 */ /* 0x000fe40004800000 */
[----:B------:R-:W-:Y:S02]  /*1d80*/  ISETP.NE.AND P1, PT, R18, RZ, PT ;  /* 0x000000ff1200720c */ /* 0x000fe40003f25270 */
[----:B------:R-:W-:Y:S02]  /*1d90*/  SEL R18, R50, 0x2, P5 ;  /* 0x0000000232127807 */ /* 0x000fe40002800000 */
[----:B------:R-:W-:Y:S02]  /*1da0*/  P2R R50, PR, RZ, 0x40 ;  /* 0x00000040ff327803 */ /* 0x000fe40000000000 */
[----:B------:R-:W-:-:S04]  /*1db0*/  ISETP.NE.AND P6, PT, R45, RZ, PT ;  /* 0x000000ff2d00720c */ /* 0x000fc80003fc5270 */
        /* <DEDUP_REMOVED lines=33> */
[----:B------:R-:W-:Y:S02]  /*1fd0*/  ISETP.NE.AND P6, PT, R3, RZ, PT ;  /* 0x000000ff0300720c */ /* 0x000fe40003fc5270 */
[----:B------:R-:W-:Y:S02]  /*1fe0*/  P2R R17, PR, RZ, 0x10 ;  /* 0x00000010ff117803 */ /* 0x000fe40000000000 */
[----:B------:R-:W-:Y:S02]  /*1ff0*/  ISETP.NE.AND P4, PT, R29, RZ, PT ;  /* 0x000000ff1d00720c */ /* 0x000fe40003f85270 */
[----:B------:R-:W-:Y:S02]  /*2000*/  P2R R11, PR, RZ, 0x40 ;  /* 0x00000040ff0b7803 */ /* 0x000fe40000000000 */
[----:B------:R-:W-:-:S02]  /*2010*/  P2R R29, PR, RZ, 0x4 ;  /* 0x00000004ff1d7803 */ /* 0x000fc40000000000 */
[----:B------:R-:W-:Y:S02]  /*2020*/  SEL R66, RZ, 0x1, !P1 ;  /* 0x00000001ff427807 */ /* 0x000fe40004800000 */
[----:B------:R-:W-:Y:S02]  /*2030*/  ISETP.NE.AND P6, PT, R4, RZ, PT ;  /* 0x000000ff0400720c */ /* 0x000fe40003fc5270 */
[----:B------:R-:W-:Y:S02]  /*2040*/  ISETP.NE.AND P2, PT, R68, RZ, PT ;  /* 0x000000ff4400720c */ /* 0x000fe40003f45270 */
[----:B------:R-:W-:Y:S02]  /*2050*/  ISETP.NE.AND P1, PT, R24, RZ, PT ;  /* 0x000000ff1800720c */ /* 0x000fe40003f25270 */
[----:B------:R-:W-:Y:S02]  /*2060*/  P2R R3, PR, RZ, 0x40 ;  /* 0x00000040ff037803 */ /* 0x000fe40000000000 */
[----:B------:R-:W-:-:S02]  /*2070*/  SEL R67, RZ, 0x1, !P1 ;  /* 0x00000001ff437807 */ /* 0x000fc40004800000 */
[----:B------:R-:W-:Y:S02]  /*2080*/  SEL R30, R30, 0x2, P2 ;  /* 0x000000021e1e7807 */ /* 0x000fe40001000000 */
[----:B------:R-:W-:Y:S02]  /*2090*/  ISETP.NE.AND P6, PT, R2, RZ, PT ;  /* 0x000000ff0200720c */ /* 0x000fe40003fc5270 */
[----:B------:R-:W-:Y:S02]  /*20a0*/  ISETP.NE.AND P1, PT, R25, RZ, PT ;  /* 0x000000ff1900720c */ /* 0x000fe40003f25270 */
[----:B------:R-:W-:Y:S02]  /*20b0*/  SEL R30, R30, 0x3, P6 ;  /* 0x000000031e1e7807 */ /* 0x000fe40003000000 */
[----:B------:R-:W-:Y:S02]  /*20c0*/  SEL R68, RZ, 0x1, !P1 ;  /* 0x00000001ff447807 */ /* 0x000fe40004800000 */
[----:B------:R-:W-:-:S02]  /*20d0*/  ISETP.NE.AND P6, PT, R3, RZ, PT ;  /* 0x000000ff0300720c */ /* 0x000fc40003fc5270 */
[----:B------:R-:W-:Y:S02]  /*20e0*/  ISETP.NE.AND P1, PT, R65, RZ, PT ;  /* 0x000000ff4100720c */ /* 0x000fe40003f25270 */
[----:B------:R-:W-:Y:S02]  /*20f0*/  SEL R6, R6, 0x3, P6 ;  /* 0x0000000306067807 */ /* 0x000fe40003000000 */
[----:B------:R-:W-:Y:S02]  /*2100*/  SEL R5, R5, 0x2, P1 ;  /* 0x0000000205057807 */ /* 0x000fe40000800000 */
[----:B------:R-:W-:-:S04]  /*2110*/  ISETP.NE.AND P6, PT, R11, RZ, PT ;  /* 0x000000ff0b00720c */ /* 0x000fc80003fc5270 */
[----:B------:R-:W-:Y:S02]  /*2120*/  SEL R5, R5, 0x3, P6 ;  /* 0x0000000305057807 */ /* 0x000fe40003000000 */
[----:B------:R-:W-:Y:S02]  /*2130*/  ISETP.NE.AND P6, PT, R38, RZ, PT ;  /* 0x000000ff2600720c */ /* 0x000fe40003fc5270 */
[----:B------:R-:W-:Y:S02]  /*2140*/  ISETP.NE.AND P1, PT, R31, RZ, PT ;  /* 0x000000ff1f00720c */ /* 0x000fe40003f25270 */
[----:B------:R-:W-:Y:S02]  /*2150*/  SEL R18, R18, 0x3, P6 ;  /* 0x0000000312127807 */ /* 0x000fe40003000000 */
[----:B------:R-:W-:Y:S02]  /*2160*/  SEL R31, R68, 0x2, P0 ;  /* 0x00000002441f7807 */ /* 0x000fe40000000000 */
[----:B------:R-:W-:-:S02]  /*2170*/  ISETP.NE.AND P6, PT, R39, RZ, PT ;  /* 0x000000ff2700720c */ /* 0x000fc40003fc5270 */
[----:B------:R-:W-:Y:S02]  /*2180*/  SEL R24, R26, 0x2, P4 ;  /* 0x000000021a187807 */ /* 0x000fe40002000000 */
[----:B------:R-:W-:Y:S02]  /*2190*/  SEL R31, R31, 0x3, P6 ;  /* 0x000000031f1f7807 */ /* 0x000fe40003000000 */
[----:B------:R-:W-:Y:S02]  /*21a0*/  SEL R26, R67, 0x2, P1 ;  /* 0x00000002431a7807 */ /* 0x000fe40000800000 */
[----:B------:R-:W-:Y:S02]  /*21b0*/  ISETP.NE.AND P6, PT, R51, RZ, PT ;  /* 0x000000ff3300720c */ /* 0x000fe40003fc5270 */
[----:B------:R-:W-:Y:S02]  /*21c0*/  SEL R25, R66, 0x2, P3 ;  /* 0x0000000242197807 */ /* 0x000fe40001800000 */
[----:B------:R-:W-:-:S02]  /*21d0*/  SEL R26, R26, 0x3, P6 ;  /* 0x000000031a1a7807 */ /* 0x000fc40003000000 */
[----:B------:R-:W-:-:S04]  /*21e0*/  ISETP.NE.AND P6, PT, R37, RZ, PT ;  /* 0x000000ff2500720c */ /* 0x000fc80003fc5270 */
[----:B------:R-:W-:Y:S02]  /*21f0*/  SEL R25, R25, 0x3, P6 ;  /* 0x0000000319197807 */ /* 0x000fe40003000000 */
        /* <DEDUP_REMOVED lines=20> */
[----:B------:R-:W-:Y:S02]  /*2340*/  ISETP.NE.AND P6, PT, R43, RZ, PT ;  /* 0x000000ff2b00720c */ /* 0x000fe40003fc5270 */
[----:B------:R-:W-:Y:S02]  /*2350*/  ISETP.NE.AND P0, PT, R58, RZ, PT ;  /* 0x000000ff3a00720c */ /* 0x000fe40003f05270 */
[----:B------:R-:W-:Y:S02]  /*2360*/  ISETP.NE.AND P2, PT, R53, RZ, PT ;  /* 0x000000ff3500720c */ /* 0x000fe40003f45270 */
[----:B------:R-:W-:Y:S02]  /*2370*/  ISETP.NE.AND P5, PT, R54, RZ, PT ;  /* 0x000000ff3600720c */ /* 0x000fe40003fa5270 */
[----:B------:R-:W-:-:S02]  /*2380*/  ISETP.NE.AND P1, PT, R57, RZ, PT ;  /* 0x000000ff3900720c */ /* 0x000fc40003f25270 */
[----:B------:R-:W-:Y:S02]  /*2390*/  ISETP.NE.AND P4, PT, R55, RZ, PT ;  /* 0x000000ff3700720c */ /* 0x000fe40003f85270 */
[----:B------:R-:W-:Y:S01]  /*23a0*/  ISETP.NE.AND P3, PT, R52, RZ, PT ;  /* 0x000000ff3400720c */ /* 0x000fe20003f65270 */
[----:B------:R-:W-:Y:S01]  /*23b0*/  VIADD R9, R19, 0x305c ;  /* 0x0000305c13097836 */ /* 0x000fe20000000000 */
[----:B------:R-:W-:Y:S01]  /*23c0*/  SEL R26, R26, 0x5, P6 ;  /* 0x000000051a1a7807 */ /* 0x000fe20003000000 */
[----:B------:R-:W-:Y:S01]  /*23d0*/  IMAD R18, R0, -0x2d8, R19 ;  /* 0xfffffd2800127824 */ /* 0x000fe200078e0213 */
[----:B------:R-:W-:Y:S02]  /*23e0*/  ISETP.NE.AND P6, PT, R44, RZ, PT ;  /* 0x000000ff2c00720c */ /* 0x000fe40003fc5270 */
[----:B------:R-:W-:Y:S01]  /*23f0*/  CS2R R10, SRZ ;  /* 0x00000000000a7805 */ /* 0x000fe2000001ff00 */
[----:B------:R-:W1:Y:S01]  /*2400*/  LDC.64 R42, c[0x0][0x230] ;  /* 0x00008c00ff2a7b82 */ /* 0x000e620000000a00 */
[----:B------:R-:W-:-:S02]  /*2410*/  SEL R25, R25, 0x5, P6 ;  /* 0x0000000519197807 */ /* 0x000fc40003000000 */
[----:B------:R-:W-:-:S04]  /*2420*/  ISETP.NE.AND P6, PT, R45, RZ, PT ;  /* 0x000000ff2d00720c */ /* 0x000fc80003fc5270 */
[----:B------:R-:W-:Y:S02]  /*2430*/  SEL R24, R24, 0x5, P6 ;  /* 0x0000000518187807 */ /* 0x000fe40003000000 */
[----:B------:R-:W-:-:S04]  /*2440*/  ISETP.NE.AND P6, PT, R50, RZ, PT ;  /* 0x000000ff3200720c */ /* 0x000fc80003fc5270 */
[----:B------:R-:W-:Y:S02]  /*2450*/  SEL R5, R5, 0x5, P6 ;  /* 0x0000000505057807 */ /* 0x000fe40003000000 */
[----:B------:R-:W-:Y:S02]  /*2460*/  ISETP.NE.AND P6, PT, R47, RZ, PT ;  /* 0x000000ff2f00720c */ /* 0x000fe40003fc5270 */
[----:B------:R-:W-:Y:S02]  /*2470*/  SEL R33, R5, 0x6, P0 ;  /* 0x0000000605217807 */ /* 0x000fe40000000000 */
[----:B------:R-:W-:Y:S01]  /*2480*/  SEL R6, R6, 0x5, P6 ;  /* 0x0000000506067807 */ /* 0x000fe20003000000 */
[----:B------:R-:W2:Y:S01]  /*2490*/  LDC.64 R4, c[0x0][0x238] ;  /* 0x00008e00ff047b82 */ /* 0x000ea20000000a00 */
[----:B------:R-:W-:-:S04]  /*24a0*/  ISETP.NE.AND P6, PT, R49, RZ, PT ;  /* 0x000000ff3100720c */ /* 0x000fc80003fc5270 */
[----:B------:R-:W-:Y:S02]  /*24b0*/  SEL R3, R30, 0x5, P6 ;  /* 0x000000051e037807 */ /* 0x000fe40003000000 */
[----:B------:R-:W-:-:S04]  /*24c0*/  ISETP.NE.AND P6, PT, R48, RZ, PT ;  /* 0x000000ff3000720c */ /* 0x000fc80003fc5270 */
[----:B------:R-:W-:Y:S02]  /*24d0*/  SEL R2, R2, 0x5, P6 ;  /* 0x0000000502027807 */ /* 0x000fe40003000000 */
[----:B------:R-:W-:Y:S02]  /*24e0*/  ISETP.NE.AND P6, PT, R46, RZ, PT ;  /* 0x000000ff2e00720c */ /* 0x000fe40003fc5270 */
[----:B------:R-:W-:Y:S02]  /*24f0*/  SEL R25, R25, 0x6, P2 ;  /* 0x0000000619197807 */ /* 0x000fe40001000000 */
[----:B------:R-:W-:Y:S02]  /*2500*/  ISETP.NE.AND P2, PT, R29, RZ, PT ;  /* 0x000000ff1d00720c */ /* 0x000fe40003f45270 */
[----:B------:R-:W-:Y:S02]  /*2510*/  SEL R26, R26, 0x6, P5 ;  /* 0x000000061a1a7807 */ /* 0x000fe40002800000 */
[----:B------:R-:W-:-:S02]  /*2520*/  SEL R32, R6, 0x6, P1 ;  /* 0x0000000606207807 */ /* 0x000fc40000800000 */
[----:B------:R-:W-:Y:S02]  /*2530*/  SEL R24, R24, 0x6, P6 ;  /* 0x0000000618187807 */ /* 0x000fe40003000000 */
[----:B------:R-:W-:Y:S01]  /*2540*/  ISETP.NE.AND P5, PT, R28, RZ, PT ;  /* 0x000000ff1c00720c */ /* 0x000fe20003fa5270 */
[----:B------:R-:W-:Y:S01]  /*2550*/  IMAD.MOV.U32 R28, RZ, RZ, RZ ;  /* 0x000000ffff1c7224 */ /* 0x000fe200078e00ff */
[----:B------:R-:W-:Y:S02]  /*2560*/  ISETP.NE.AND P1, PT, R60, RZ, PT ;  /* 0x000000ff3c00720c */ /* 0x000fe40003f25270 */
[----:B------:R-:W-:Y:S02]  /*2570*/  ISETP.NE.AND P0, PT, R61, RZ, PT ;  /* 0x000000ff3d00720c */ /* 0x000fe40003f05270 */
[----:B------:R-:W-:Y:S02]  /*2580*/  LOP3.LUT R29, R76, 0x4, R77, 0xfe, !PT ;  /* 0x000000044c1d7812 */ /* 0x000fe400078efe4d */
[----:B------:R-:W-:-:S02]  /*2590*/  SEL R31, R31, 0x6, P4 ;  /* 0x000000061f1f7807 */ /* 0x000fc40002000000 */
[----:B------:R-:W-:Y:S01]  /*25a0*/  SEL R3, R3, 0x6, P3 ;  /* 0x0000000603037807 */ /* 0x000fe20001800000 */
[----:B------:R-:W-:Y:S01]  /*25b0*/  IMAD.HI R0, R29, -0x4bf4bf4b, R28 ;  /* 0xb40b40b51d007827 */ /* 0x000fe200078e021c */
[----:B------:R-:W-:Y:S02]  /*25c0*/  ISETP.NE.AND P4, PT, R17, RZ, PT ;  /* 0x000000ff1100720c */ /* 0x000fe40003f85270 */
[----:B------:R-:W-:Y:S02]  /*25d0*/  ISETP.NE.AND P3, PT, R16, RZ, PT ;  /* 0x000000ff1000720c */ /* 0x000fe40003f65270 */
[----:B------:R-:W-:Y:S02]  /*25e0*/  SEL R24, R24, 0x7, P1 ;  /* 0x0000000718187807 */ /* 0x000fe40000800000 */
[----:B------:R-:W-:Y:S02]  /*25f0*/  SEL R25, R25, 0x7, P0 ;  /* 0x0000000719197807 */ /* 0x000fe40000000000 */
[----:B------:R-:W-:Y:S01]  /*2600*/  ISETP.NE.AND P1, PT, R63, RZ, PT ;  /* 0x000000ff3f00720c */ /* 0x000fe20003f25270 */
[----:B------:R-:W-:Y:S01]  /*2610*/  IMAD.WIDE R72, R9, 0x4, R72 ;  /* 0x0000000409487825 */ /* 0x000fe200078e0248 */
[----:B------:R-:W-:-:S02]  /*2620*/  SEL R35, R24, 0x8, P3 ;  /* 0x0000000818237807 */ /* 0x000fc40001800000 */
[----:B------:R-:W-:Y:S02]  /*2630*/  CS2R R8, SRZ ;  /* 0x0000000000087805 */ /* 0x000fe4000001ff00 */
[----:B------:R-:W-:Y:S01]  /*2640*/  SEL R36, R25, 0x8, P4 ;  /* 0x0000000819247807 */ /* 0x000fe20002000000 */
[----:B--2---:R-:W-:Y:S01]  /*2650*/  IMAD.WIDE R24, R18, 0x4, R4 ;  /* 0x0000000412187825 */ /* 0x004fe200078e0204 */
[----:B------:R-:W-:Y:S02]  /*2660*/  SEL R26, R26, 0x7, P1 ;  /* 0x000000071a1a7807 */ /* 0x000fe40000800000 */
[----:B------:R-:W-:Y:S01]  /*2670*/  SHF.R.U32.HI R7, RZ, 0x1f, R0 ;  /* 0x0000001fff077819 */ /* 0x000fe20000011600 */
[----:B------:R-:W2:Y:S01]  /*2680*/  @!P2 LDG.E.128 R8, desc[UR6][R72.64] ;  /* 0x000000064808a981 */ /* 0x000ea2000c1e1d00 */
[----:B------:R-:W-:Y:S02]  /*2690*/  ISETP.NE.AND P6, PT, R27, RZ, PT ;  /* 0x000000ff1b00720c */ /* 0x000fe40003fc5270 */
[----:B------:R-:W-:-:S02]  /*26a0*/  SEL R37, R26, 0x8, P5 ;  /* 0x000000081a257807 */ /* 0x000fc40002800000 */
[----:B------:R-:W-:Y:S01]  /*26b0*/  LEA.HI.SX32 R7, R0, R7, 0x17 ;  /* 0x0000000700077211 */ /* 0x000fe200078fbaff */
[----:B------:R-:W3:Y:S04]  /*26c0*/  LDG.E.EL.128 R24, desc[UR6][R24.64] ;  /* 0x0000000618187981 */ /* 0x000ee8000c2e1d00 */
[----:B------:R-:W-:-:S04]  /*26d0*/  IMAD R28, R7, -0x2d8, R29 ;  /* 0xfffffd28071c7824 */ /* 0x000fc800078e021d */
[----:B------:R-:W-:-:S06]  /*26e0*/  IMAD.WIDE R4, R28, 0x4, R4 ;  /* 0x000000041c047825 */ /* 0x000fcc00078e0204 */
[----:B------:R-:W5:Y:S01]  /*26f0*/  LDG.E.EL.128 R4, desc[UR6][R4.64] ;  /* 0x0000000604047981 */ /* 0x000f62000c2e1d00 */
[----:B------:R-:W-:-:S04]  /*2700*/  ISETP.NE.AND P0, PT, R59, RZ, PT ;  /* 0x000000ff3b00720c */ /* 0x000fc80003f05270 */
[----:B------:R-:W-:Y:S02]  /*2710*/  SEL R31, R31, 0x7, P0 ;  /* 0x000000071f1f7807 */ /* 0x000fe40000000000 */
[----:B------:R-:W-:Y:S02]  /*2720*/  ISETP.NE.AND P4, PT, R62, RZ, PT ;  /* 0x000000ff3e00720c */ /* 0x000fe40003f85270 */
[----:B------:R-:W-:Y:S02]  /*2730*/  ISETP.NE.AND P5, PT, R64, RZ, PT ;  /* 0x000000ff4000720c */ /* 0x000fe40003fa5270 */
[----:B------:R-:W-:Y:S02]  /*2740*/  SEL R38, R31, 0x8, P6 ;  /* 0x000000081f267807 */ /* 0x000fe40003000000 */
[----:B------:R-:W-:Y:S02]  /*2750*/  SEL R3, R3, 0x7, P5 ;  /* 0x0000000703037807 */ /* 0x000fe40002800000 */
[----:B------:R-:W-:-:S02]  /*2760*/  ISETP.NE.AND P6, PT, R40, RZ, PT ;  /* 0x000000ff2800720c */ /* 0x000fc40003fc5270 */
[----:B------:R-:W-:Y:S02]  /*2770*/  ISETP.NE.AND P3, PT, R41, RZ, PT ;  /* 0x000000ff2900720c */ /* 0x000fe40003f65270 */
[----:B------:R-:W-:Y:S02]  /*2780*/  SEL R33, R33, 0x7, P6 ;  /* 0x0000000721217807 */ /* 0x000fe40003000000 */
[----:B------:R-:W-:Y:S01]  /*2790*/  PRMT R31, R36, 0x3340, R35 ;  /* 0x00003340241f7816 */ /* 0x000fe20000000023 */
[----:B------:R-:W-:Y:S01]  /*27a0*/  IMAD.MOV.U32 R35, RZ, RZ, 0x3e800000 ;  /* 0x3e800000ff237424 */ /* 0x000fe200078e00ff */
[----:B--2---:R-:W-:Y:S01]  /*27b0*/  SEL R0, R11, 0xff800000, !P2 ;  /* 0xff8000000b007807 */ /* 0x004fe20005000000 */
[----:B---3--:R-:W-:-:S03]  /*27c0*/  FADD R24, R24, 9.9999997473787516356e-06 ;  /* 0x3727c5ac18187421 */ /* 0x008fc60000000000 */
[-C--:B------:R-:W-:Y:S02]  /*27d0*/  FSETP.NAN.AND P0, PT, R0, R0.reuse, PT ;  /* 0x000000000000720b */ /* 0x080fe40003f08000 */
[----:B------:R-:W-:Y:S02]  /*27e0*/  SEL R17, R8, 0xff800000, !P2 ;  /* 0xff80000008117807 */ /* 0x000fe40005000000 */
[----:B------:R-:W-:Y:S01]  /*27f0*/  SEL R16, R9, 0xff800000, !P2 ;  /* 0xff80000009107807 */ /* 0x000fe20005000000 */
[----:B------:R-:W2:Y:S01]  /*2800*/  MUFU.SQRT R24, R24 ;  /* 0x0000001800187308 */ /* 0x000ea20000002000 */
[----:B------:R-:W-:Y:S01]  /*2810*/  SEL R29, R10, 0xff800000, !P2 ;  /* 0xff8000000a1d7807 */ /* 0x000fe20005000000 */
[----:B------:R-:W-:Y:S01]  /*2820*/  FADD R25, R25, 9.9999997473787516356e-06 ;  /* 0x3727c5ac19197421 */ /* 0x000fe20000000000 */
[----:B------:R-:W-:Y:S01]  /*2830*/  ISETP.NE.AND P2, PT, R56, RZ, PT ;  /* 0x000000ff3800720c */ /* 0x000fe20003f45270 */
[----:B------:R-:W-:Y:S01]  /*2840*/  FADD R27, R27, 9.9999997473787516356e-06 ;  /* 0x3727c5ac1b1b7421 */ /* 0x000fe20000000000 */
[----:B------:R-:W-:Y:S01]  /*2850*/  FSETP.GEU.AND P1, PT, R23, R0, PT ;  /* 0x000000001700720b */ /* 0x000fe20003f2e000 */
[----:B------:R-:W-:Y:S01]  /*2860*/  FADD R26, R26, 9.9999997473787516356e-06 ;  /* 0x3727c5ac1a1a7421 */ /* 0x000fe20000000000 */
[----:B------:R-:W-:Y:S01]  /*2870*/  SEL R2, R2, 0x6, P2 ;  /* 0x0000000602027807 */ /* 0x000fe20001000000 */
[----:B-----5:R-:W-:Y:S01]  /*2880*/  FADD R30, R4, 9.9999997473787516356e-06 ;  /* 0x3727c5ac041e7421 */ /* 0x020fe20000000000 */
[----:B------:R-:W-:Y:S01]  /*2890*/  FSETP.NAN.AND P2, PT, R17, R17, PT ;  /* 0x000000111100720b */ /* 0x000fe20003f48000 */
[----:B------:R-:W3:Y:S01]  /*28a0*/  MUFU.SQRT R25, R25 ;  /* 0x0000001900197308 */ /* 0x000ee20000002000 */
[----:B------:R-:W-:Y:S01]  /*28b0*/  @!P0 FSEL R0, R0, R23, !P1 ;  /* 0x0000001700008208 */ /* 0x000fe20004800000 */
[----:B------:R-:W-:Y:S01]  /*28c0*/  FADD R5, R5, 9.9999997473787516356e-06 ;  /* 0x3727c5ac05057421 */ /* 0x000fe20000000000 */
[----:B------:R-:W-:Y:S01]  /*28d0*/  SEL R2, R2, 0x7, P4 ;  /* 0x0000000702027807 */ /* 0x000fe20002000000 */
[----:B------:R-:W-:Y:S01]  /*28e0*/  FADD R6, R6, 9.9999997473787516356e-06 ;  /* 0x3727c5ac06067421 */ /* 0x000fe20000000000 */
[----:B------:R-:W-:Y:S01]  /*28f0*/  FSETP.NAN.AND P0, PT, R16, R16, PT ;  /* 0x000000101000720b */ /* 0x000fe20003f08000 */
[----:B------:R-:W5:Y:S01]  /*2900*/  LDC.64 R8, c[0x0][0x228] ;  /* 0x00008a00ff087b82 */ /* 0x000f620000000a00 */
[----:B------:R-:W-:Y:S01]  /*2910*/  FSETP.NAN.AND P5, PT, R29, R29, PT ;  /* 0x0000001d1d00720b */ /* 0x000fe20003fa8000 */
[----:B------:R-:W1:Y:S01]  /*2920*/  MUFU.SQRT R27, R27 ;  /* 0x0000001b001b7308 */ /* 0x000e620000002000 */
[----:B--2---:R-:W-:-:S07]  /*2930*/  FSETP.GT.AND P4, PT, R24, 8.50705917302346158658e+37, PT ;  /* 0x7e8000001800780b */ /* 0x004fce0003f84000 */
[----:B------:R2:W-:Y:S01]  /*2940*/  MUFU.SQRT R4, R30 ;  /* 0x0000001e00047308 */ /* 0x0005e20000002000 */
[----:B------:R-:W-:Y:S02]  /*2950*/  FSETP.GEU.AND P6, PT, R21, R16, PT ;  /* 0x000000101500720b */ /* 0x000fe40003fce000 */
[----:B--2---:R-:W-:Y:S02]  /*2960*/  PRMT R30, R38, 0x3340, R37 ;  /* 0x00003340261e7816 */ /* 0x004fe40000000025 */
[----:B------:R-:W-:Y:S02]  /*2970*/  SEL R37, R2, 0x8, P1 ;  /* 0x0000000802257807 */ /* 0x000fe40000800000 */
[----:B------:R-:W-:Y:S01]  /*2980*/  FSETP.GEU.AND P1, PT, R20, R17, PT ;  /* 0x000000111400720b */ /* 0x000fe20003f2e000 */
[----:B------:R2:W-:Y:S03]  /*2990*/  MUFU.SQRT R34, R5 ;  /* 0x0000000500227308 */ /* 0x0005e60000002000 */
[----:B------:R-:W-:-:S02]  /*29a0*/  @!P2 FSEL R17, R17, R20, !P1 ;  /* 0x000000141111a208 */ /* 0x000fc40004800000 */
[----:B------:R-:W-:Y:S02]  /*29b0*/  FSETP.GEU.AND P2, PT, R22, R29, PT ;  /* 0x0000001d1600720b */ /* 0x000fe40003f4e000 */
[----:B------:R-:W-:Y:S01]  /*29c0*/  @!P0 FSEL R16, R16, R21, !P6 ;  /* 0x0000001510108208 */ /* 0x000fe20007000000 */
[----:B------:R-:W1:Y:S01]  /*29d0*/  MUFU.SQRT R26, R26 ;  /* 0x0000001a001a7308 */ /* 0x000e620000002000 */
[----:B--2---:R-:W-:Y:S02]  /*29e0*/  SEL R5, R32, 0x7, P3 ;  /* 0x0000000720057807 */ /* 0x004fe40001800000 */
[----:B------:R-:W-:Y:S02]  /*29f0*/  FSETP.GEU.AND P3, PT, R24, 1.175494350822287508e-38, PT ;  /* 0x008000001800780b */ /* 0x000fe40003f6e000 */
[----:B------:R-:W-:-:S03]  /*2a00*/  @!P5 FSEL R29, R29, R22, !P2 ;  /* 0x000000161d1dd208 */ /* 0x000fc60005000000 */
[----:B------:R2:W4:Y:S01]  /*2a10*/  MUFU.SQRT R23, R6 ;  /* 0x0000000600177308 */ /* 0x0005220000002000 */
[----:B---3--:R-:W-:Y:S01]  /*2a20*/  FSETP.GT.AND P0, PT, R25, 8.50705917302346158658e+37, PT ;  /* 0x7e8000001900780b */ /* 0x008fe20003f04000 */
[----:B------:R-:W-:Y:S01]  /*2a30*/  @P4 FMUL R24, R24, 0.25 ;  /* 0x3e80000018184820 */ /* 0x000fe20000400000 */
[----:B------:R-:W-:Y:S02]  /*2a40*/  SEL R36, R3, 0x8, P1 ;  /* 0x0000000803247807 */ /* 0x000fe40000800000 */
[----:B------:R-:W-:Y:S01]  /*2a50*/  FSEL R10, R35, 1, P4 ;  /* 0x3f800000230a7808 */ /* 0x000fe20002000000 */
[----:B------:R-:W3:Y:S01]  /*2a60*/  LDC.64 R2, c[0x0][0x210] ;  /* 0x00008400ff027b82 */ /* 0x000ee20000000a00 */
[----:B--2---:R-:W-:Y:S02]  /*2a70*/  SEL R6, R33, 0x8, P2 ;  /* 0x0000000821067807 */ /* 0x004fe40001000000 */
[----:B01----:R-:W-:Y:S02]  /*2a80*/  FSETP.GT.AND P2, PT, R27, 8.50705917302346158658e+37, PT ;  /* 0x7e8000001b00780b */ /* 0x003fe40003f44000 */
[----:B------:R-:W-:-:S02]  /*2a90*/  FSETP.GEU.AND P1, PT, R25, 1.175494350822287508e-38, PT ;  /* 0x008000001900780b */ /* 0x000fc40003f2e000 */
[----:B------:R-:W-:Y:S01]  /*2aa0*/  FSETP.GEU.AND P4, PT, R27, 1.175494350822287508e-38, PT ;  /* 0x008000001b00780b */ /* 0x000fe20003f8e000 */
[----:B------:R-:W-:Y:S01]  /*2ab0*/  @!P3 FMUL R24, R24, 16777216 ;  /* 0x4b8000001818b820 */ /* 0x000fe20000400000 */
[----:B------:R-:W-:Y:S01]  /*2ac0*/  SEL R5, R5, 0x8, P6 ;  /* 0x0000000805057807 */ /* 0x000fe20003000000 */
[----:B------:R-:W-:Y:S01]  /*2ad0*/  @P0 FMUL R25, R25, 0.25 ;  /* 0x3e80000019190820 */ /* 0x000fe20000400000 */
[----:B------:R-:W-:Y:S01]  /*2ae0*/  FSETP.GT.AND P6, PT, R26, 8.50705917302346158658e+37, PT ;  /* 0x7e8000001a00780b */ /* 0x000fe20003fc4000 */
[----:B------:R-:W-:Y:S01]  /*2af0*/  @!P3 FMUL R10, R10, 16777216 ;  /* 0x4b8000000a0ab820 */ /* 0x000fe20000400000 */
[----:B------:R-:W-:-:S03]  /*2b00*/  FSETP.GT.AND P3, PT, R4, 8.50705917302346158658e+37, PT ;  /* 0x7e8000000400780b */ /* 0x000fc60003f64000 */
[----:B------:R-:W-:Y:S01]  /*2b10*/  @P2 FMUL R27, R27, 0.25 ;  /* 0x3e8000001b1b2820 */ /* 0x000fe20000400000 */
[----:B------:R-:W0:Y:S01]  /*2b20*/  MUFU.RCP R45, R24 ;  /* 0x00000018002d7308 */ /* 0x000e220000001000 */
[----:B------:R-:W-:Y:S01]  /*2b30*/  PRMT R36, R36, 0x3340, R5 ;  /* 0x0000334024247816 */ /* 0x000fe20000000005 */
[----:B------:R-:W-:Y:S01]  /*2b40*/  @!P1 FMUL R25, R25, 16777216 ;  /* 0x4b80000019199820 */ /* 0x000fe20000400000 */
[----:B------:R-:W-:Y:S01]  /*2b50*/  FSETP.GEU.AND P5, PT, R26, 1.175494350822287508e-38, PT ;  /* 0x008000001a00780b */ /* 0x000fe20003fae000 */
[----:B------:R-:W-:Y:S01]  /*2b60*/  @!P4 FMUL R27, R27, 16777216 ;  /* 0x4b8000001b1bc820 */ /* 0x000fe20000400000 */
[----:B------:R-:W-:Y:S02]  /*2b70*/  FSEL R5, R35, 1, P0 ;  /* 0x3f80000023057808 */ /* 0x000fe40000000000 */
[----:B------:R-:W-:Y:S01]  /*2b80*/  FSETP.GEU.AND P0, PT, R4, 1.175494350822287508e-38, PT ;  /* 0x008000000400780b */ /* 0x000fe20003f0e000 */
[----:B------:R-:W-:Y:S01]  /*2b90*/  FADD R7, R7, 9.9999997473787516356e-06 ;  /* 0x3727c5ac07077421 */ /* 0x000fe20000000000 */
[----:B------:R-:W1:Y:S01]  /*2ba0*/  MUFU.RCP R44, R25 ;  /* 0x00000019002c7308 */ /* 0x000e620000001000 */
[----:B------:R-:W-:Y:S01]  /*2bb0*/  @!P1 FMUL R5, R5, 16777216 ;  /* 0x4b80000005059820 */ /* 0x000fe20000400000 */
[----:B------:R-:W-:Y:S01]  /*2bc0*/  FSETP.GT.AND P1, PT, R34, 8.50705917302346158658e+37, PT ;  /* 0x7e8000002200780b */ /* 0x000fe20003f24000 */
[----:B------:R-:W-:Y:S01]  /*2bd0*/  @P6 FMUL R26, R26, 0.25 ;  /* 0x3e8000001a1a6820 */ /* 0x000fe20000400000 */
[----:B------:R-:W-:-:S04]  /*2be0*/  FSEL R20, R35, 1, P6 ;  /* 0x3f80000023147808 */ /* 0x000fc80003000000 */
[----:B------:R-:W2:Y:S01]  /*2bf0*/  MUFU.RCP R46, R27 ;  /* 0x0000001b002e7308 */ /* 0x000ea20000001000 */
[----:B------:R-:W-:Y:S01]  /*2c00*/  @P3 FMUL R4, R4, 0.25 ;  /* 0x3e80000004043820 */ /* 0x000fe20000400000 */
[----:B------:R-:W-:Y:S01]  /*2c10*/  FSETP.GEU.AND P6, PT, R34, 1.175494350822287508e-38, PT ;  /* 0x008000002200780b */ /* 0x000fe20003fce000 */
[----:B------:R-:W-:-:S05]  /*2c20*/  @!P5 FMUL R26, R26, 16777216 ;  /* 0x4b8000001a1ad820 */ /* 0x000fca0000400000 */
[----:B------:R1:W-:Y:S01]  /*2c30*/  MUFU.SQRT R32, R7 ;  /* 0x0000000700207308 */ /* 0x0003e20000002000 */
[----:B------:R-:W-:Y:S01]  /*2c40*/  @!P5 FMUL R20, R20, 16777216 ;  /* 0x4b8000001414d820 */ /* 0x000fe20000400000 */
[----:B----4-:R-:W-:Y:S01]  /*2c50*/  FSETP.GT.AND P5, PT, R23, 8.50705917302346158658e+37, PT ;  /* 0x7e8000001700780b */ /* 0x010fe20003fa4000 */
[----:B------:R-:W-:Y:S01]  /*2c60*/  @!P0 FMUL R4, R4, 16777216 ;  /* 0x4b80000004048820 */ /* 0x000fe20000400000 */
[----:B0-----:R-:W-:Y:S01]  /*2c70*/  FMUL R45, R45, R10 ;  /* 0x0000000a2d2d7220 */ /* 0x001fe20000400000 */
[----:B-1----:R-:W-:Y:S01]  /*2c80*/  FSEL R7, R35, 1, P2 ;  /* 0x3f80000023077808 */ /* 0x002fe20001000000 */
[----:B-----5:R-:W-:-:S04]  /*2c90*/  IMAD.WIDE R24, R18, 0x4, R8 ;  /* 0x0000000412187825 */ /* 0x020fc800078e0208 */
[----:B------:R-:W-:Y:S01]  /*2ca0*/  @!P4 FMUL R7, R7, 16777216 ;  /* 0x4b8000000707c820 */ /* 0x000fe20000400000 */
[----:B---3--:R-:W-:Y:S01]  /*2cb0*/  IMAD.WIDE R10, R19, 0x4, R2 ;  /* 0x00000004130a7825 */ /* 0x008fe200078e0202 */
[----:B------:R-:W-:Y:S01]  /*2cc0*/  FSETP.GEU.AND P2, PT, R23, 1.175494350822287508e-38, PT ;  /* 0x008000001700780b */ /* 0x000fe20003f4e000 */
[----:B------:R0:W1:Y:S01]  /*2cd0*/  MUFU.RCP R47, R26 ;  /* 0x0000001a002f7308 */ /* 0x0000620000001000 */
[----:B------:R-:W-:Y:S01]  /*2ce0*/  PRMT R37, R6, 0x3340, R37 ;  /* 0x0000334006257816 */ /* 0x000fe20000000025 */
[----:B------:R-:W-:Y:S01]  /*2cf0*/  FMUL R44, R44, R5 ;  /* 0x000000052c2c7220 */ /* 0x000fe20000400000 */
[----:B--2---:R-:W-:Y:S01]  /*2d00*/  FMUL R46, R46, R7 ;  /* 0x000000072e2e7220 */ /* 0x004fe20000400000 */
[----:B------:R-:W-:-:S04]  /*2d10*/  @P1 FMUL R34, R34, 0.25 ;  /* 0x3e80000022221820 */ /* 0x000fc80000400000 */
[----:B------:R2:W3:Y:S01]  /*2d20*/  MUFU.RCP R38, R4 ;  /* 0x0000000400267308 */ /* 0x0004e20000001000 */
[----:B0-----:R-:W4:Y:S01]  /*2d30*/  LDG.E.EL.128 R24, desc[UR6][R24.64] ;  /* 0x0000000618187981 */ /* 0x001f22000c2e1d00 */
[----:B------:R-:W-:-:S03]  /*2d40*/  @!P6 FMUL R34, R34, 16777216 ;  /* 0x4b8000002222e820 */ /* 0x000fc60000400000 */
[----:B--2---:R-:W4:Y:S01]  /*2d50*/  LDG.E.128 R4, desc[UR6][R10.64] ;  /* 0x000000060a047981 */ /* 0x004f22000c1e1d00 */
[----:B------:R-:W-:Y:S02]  /*2d60*/  @P5 FMUL R23, R23, 0.25 ;  /* 0x3e80000017175820 */ /* 0x000fe40000400000 */
[----:B------:R-:W0:Y:S02]  /*2d70*/  MUFU.RCP R39, R34 ;  /* 0x0000002200277308 */ /* 0x000e240000001000 */
[----:B------:R-:W-:Y:S01]  /*2d80*/  @!P2 FMUL R23, R23, 16777216 ;  /* 0x4b8000001717a820 */ /* 0x000fe20000400000 */
[----:B-1----:R-:W-:Y:S01]  /*2d90*/  FMUL R47, R47, R20 ;  /* 0x000000142f2f7220 */ /* 0x002fe20000400000 */
[C---:B------:R-:W-:Y:S02]  /*2da0*/  FSEL R21, R35.reuse, 1, P3 ;  /* 0x3f80000023157808 */ /* 0x040fe40001800000 */
[C---:B------:R-:W-:Y:S02]  /*2db0*/  FSEL R20, R35.reuse, 1, P1 ;  /* 0x3f80000023147808 */ /* 0x040fe40000800000 */
[----:B------:R-:W1:Y:S01]  /*2dc0*/  MUFU.RCP R41, R23 ;  /* 0x0000001700297308 */ /* 0x000e620000001000 */
[----:B------:R-:W-:Y:S01]  /*2dd0*/  FSEL R22, R35, 1, P5 ;  /* 0x3f80000023167808 */ /* 0x000fe20002800000 */
[----:B------:R-:W-:Y:S01]  /*2de0*/  @!P0 FMUL R21, R21, 16777216 ;  /* 0x4b80000015158820 */ /* 0x000fe20000400000 */
[----:B------:R-:W-:-:S03]  /*2df0*/  @!P6 FMUL R20, R20, 16777216 ;  /* 0x4b8000001414e820 */ /* 0x000fc60000400000 */
[----:B---3--:R-:W-:Y:S01]  /*2e00*/  FMUL R38, R38, R21 ;  /* 0x0000001526267220 */ /* 0x008fe20000400000 */
[----:B------:R-:W-:Y:S01]  /*2e10*/  @!P2 FMUL R22, R22, 16777216 ;  /* 0x4b8000001616a820 */ /* 0x000fe20000400000 */
[----:B0-----:R-:W-:Y:S01]  /*2e20*/  FMUL R39, R39, R20 ;  /* 0x0000001427277220 */ /* 0x001fe20000400000 */
[----:B------:R-:W-:Y:S02]  /*2e30*/  IMAD.WIDE R20, R28, 0x4, R8 ;  /* 0x000000041c147825 */ /* 0x000fe400078e0208 */
[----:B------:R-:W2:Y:S02]  /*2e40*/  LDG.E.128 R8, desc[UR6][R10.64+0x10] ;  /* 0x000010060a087981 */ /* 0x000ea4000c1e1d00 */
[----:B-1----:R-:W-:Y:S02]  /*2e50*/  FMUL R41, R41, R22 ;  /* 0x0000001629297220 */ /* 0x002fe40000400000 */
[----:B------:R-:W2:Y:S01]  /*2e60*/  LDG.E.EL.128 R20, desc[UR6][R20.64] ;  /* 0x0000000614147981 */ /* 0x000ea2000c2e1d00 */
[----:B------:R-:W-:Y:S01]  /*2e70*/  FSETP.GT.AND P4, PT, R32, 8.50705917302346158658e+37, PT ;  /* 0x7e8000002000780b */ /* 0x000fe20003f84000 */
[----:B----4-:R-:W-:Y:S01]  /*2e80*/  FADD R4, R4, R24 ;  /* 0x0000001804047221 */ /* 0x010fe20000000000 */
[----:B------:R-:W-:Y:S01]  /*2e90*/  FADD R5, R5, R25 ;  /* 0x0000001905057221 */ /* 0x000fe20000000000 */
[----:B------:R-:W-:-:S04]  /*2ea0*/  IMAD.WIDE R24, R18, 0x4, R42 ;  /* 0x0000000412187825 */ /* 0x000fc800078e022a */
[----:B------:R-:W-:Y:S01]  /*2eb0*/  FADD R6, R6, R26 ;  /* 0x0000001a06067221 */ /* 0x000fe20000000000 */
[----:B------:R-:W-:Y:S02]  /*2ec0*/  FADD R7, R7, R27 ;  /* 0x0000001b07077221 */ /* 0x000fe40000000000 */
[----:B------:R-:W3:Y:S01]  /*2ed0*/  LDG.E.EL.128 R24, desc[UR6][R24.64] ;  /* 0x0000000618187981 */ /* 0x000ee2000c2e1d00 */
[----:B------:R-:W-:-:S04]  /*2ee0*/  IMAD.WIDE R42, R28, 0x4, R42 ;  /* 0x000000041c2a7825 */ /* 0x000fc800078e022a */
[----:B--2---:R-:W-:Y:S01]  /*2ef0*/  FADD R8, R8, R20 ;  /* 0x0000001408087221 */ /* 0x004fe20000000000 */
[----:B------:R-:W-:Y:S01]  /*2f00*/  FADD R9, R9, R21 ;  /* 0x0000001509097221 */ /* 0x000fe20000000000 */
[----:B------:R-:W-:Y:S01]  /*2f10*/  FADD R10, R10, R22 ;  /* 0x000000160a0a7221 */ /* 0x000fe20000000000 */
[----:B------:R-:W-:Y:S02]  /*2f20*/  FADD R11, R11, R23 ;  /* 0x000000170b0b7221 */ /* 0x000fe40000000000 */
[----:B------:R-:W2:Y:S01]  /*2f30*/  LDG.E.EL.128 R20, desc[UR6][R42.64] ;  /* 0x000000062a147981 */ /* 0x000ea2000c2e1d00 */
[C---:B------:R-:W-:Y:S01]  /*2f40*/  FSETP.GEU.AND P3, PT, R32.reuse, 1.175494350822287508e-38, PT ;  /* 0x008000002000780b */ /* 0x040fe20003f6e000 */
[----:B------:R-:W-:Y:S01]  /*2f50*/  @P4 FMUL R32, R32, 0.25 ;  /* 0x3e80000020204820 */ /* 0x000fe20000400000 */
[----:B------:R-:W-:Y:S02]  /*2f60*/  FSEL R33, R35, 1, P4 ;  /* 0x3f80000023217808 */ /* 0x000fe40002000000 */
[----:B------:R-:W0:Y:S09]  /*2f70*/  LDC.64 R34, c[0x0][0x240] ;  /* 0x00009000ff227b82 */ /* 0x000e320000000a00 */
[----:B------:R-:W-:-:S04]  /*2f80*/  @!P3 FMUL R32, R32, 16777216 ;  /* 0x4b8000002020b820 */ /* 0x000fc80000400000 */
[----:B------:R-:W1:Y:S01]  /*2f90*/  MUFU.RCP R40, R32 ;  /* 0x0000002000287308 */ /* 0x000e620000001000 */
[----:B------:R-:W-:-:S04]  /*2fa0*/  @!P3 FMUL R33, R33, 16777216 ;  /* 0x4b8000002121b820 */ /* 0x000fc80000400000 */
[----:B-1----:R-:W-:Y:S01]  /*2fb0*/  FMUL R40, R40, R33 ;  /* 0x0000002128287220 */ /* 0x002fe20000400000 */
[----:B------:R-:W-:Y:S02]  /*2fc0*/  PRMT R30, R30, 0x5410, R31 ;  /* 0x000054101e1e7816 */ /* 0x000fe4000000001f */
[----:B------:R-:W-:Y:S01]  /*2fd0*/  PRMT R31, R36, 0x5410, R37 ;  /* 0x00005410241f7816 */ /* 0x000fe20000000025 */
[----:B0-----:R-:W-:-:S04]  /*2fe0*/  IMAD.WIDE R36, R18, 0x4, R34 ;  /* 0x0000000412247825 */ /* 0x001fc800078e0222 */
[----:B---3--:R-:W-:Y:S01]  /*2ff0*/  FADD R32, -R24, R4 ;  /* 0x0000000418207221 */ /* 0x008fe20000000100 */
[----:B------:R-:W-:-:S03]  /*3000*/  FADD R33, -R25, R5 ;  /* 0x0000000519217221 */ /* 0x000fc60000000100 */
[----:B------:R-:W-:Y:S01]  /*3010*/  FMUL R45, R45, R32 ;  /* 0x000000202d2d7220 */ /* 0x000fe20000400000 */
[----:B------:R-:W-:Y:S02]  /*3020*/  FMUL R44, R44, R33 ;  /* 0x000000212c2c7220 */ /* 0x000fe40000400000 */
[----:B------:R-:W0:Y:S01]  /*3030*/  LDC.64 R32, c[0x0][0x248] ;  /* 0x00009200ff207b82 */ /* 0x000e220000000a00 */
[----:B------:R-:W-:Y:S01]  /*3040*/  FADD R26, -R26, R6 ;  /* 0x000000061a1a7221 */ /* 0x000fe20000000100 */
[----:B------:R-:W-:-:S03]  /*3050*/  FADD R27, -R27, R7 ;  /* 0x000000071b1b7221 */ /* 0x000fc60000000100 */
[----:B------:R-:W-:Y:S01]  /*3060*/  FMUL R47, R47, R26 ;  /* 0x0000001a2f2f7220 */ /* 0x000fe20000400000 */
[----:B------:R-:W-:Y:S01]  /*3070*/  FMUL R46, R46, R27 ;  /* 0x0000001b2e2e7220 */ /* 0x000fe20000400000 */
[----:B--2---:R-:W-:Y:S01]  /*3080*/  FADD R25, -R20, R8 ;  /* 0x0000000814197221 */ /* 0x004fe20000000100 */
[----:B------:R-:W-:Y:S01]  /*3090*/  FADD R48, -R21, R9 ;  /* 0x0000000915307221 */ /* 0x000fe20000000100 */
[----:B------:R-:W-:Y:S01]  /*30a0*/  FADD R22, -R22, R10 ;  /* 0x0000000a16167221 */ /* 0x000fe20000000100 */
[----:B------:R-:W-:Y:S01]  /*30b0*/  FADD R23, -R23, R11 ;  /* 0x0000000b17177221 */ /* 0x000fe20000000100 */
[----:B------:R-:W-:Y:S01]  /*30c0*/  FMUL R43, R38, R25 ;  /* 0x00000019262b7220 */ /* 0x000fe20000400000 */
[----:B------:R-:W-:-:S04]  /*30d0*/  IMAD.WIDE R24, R28, 0x4, R34 ;  /* 0x000000041c187825 */ /* 0x000fc800078e0222 */
[----:B0-----:R-:W-:-:S04]  /*30e0*/  IMAD.WIDE R20, R28, 0x4, R32 ;  /* 0x000000041c147825 */ /* 0x001fc800078e0220 */
[----:B------:R-:W-:Y:S01]  /*30f0*/  FMUL R41, R41, R22 ;  /* 0x0000001629297220 */ /* 0x000fe20000400000 */
[----:B------:R-:W-:Y:S01]  /*3100*/  FMUL R40, R40, R23 ;  /* 0x0000001728287220 */ /* 0x000fe20000400000 */
[----:B------:R-:W2:Y:S04]  /*3110*/  LDG.E.EL.128 R24, desc[UR6][R24.64] ;  /* 0x0000000618187981 */ /* 0x000ea8000c2e1d00 */
[----:B------:R-:W2:Y:S01]  /*3120*/  LDG.E.EL.128 R20, desc[UR6][R20.64] ;  /* 0x0000000614147981 */ /* 0x000ea2000c2e1d00 */
[----:B------:R-:W-:-:S04]  /*3130*/  IMAD.WIDE R32, R18, 0x4, R32 ;  /* 0x0000000412207825 */ /* 0x000fc800078e0220 */
[----:B------:R-:W-:Y:S02]  /*3140*/  FMUL R48, R39, R48 ;  /* 0x0000003027307220 */ /* 0x000fe40000400000 */
[----:B------:R-:W3:Y:S04]  /*3150*/  LDG.E.EL.128 R36, desc[UR6][R36.64] ;  /* 0x0000000624247981 */ /* 0x000ee8000c2e1d00 */
[----:B------:R-:W3:Y:S01]  /*3160*/  LDG.E.EL.128 R32, desc[UR6][R32.64] ;  /* 0x0000000620207981 */ /* 0x000ee2000c2e1d00 */
[----:B------:R-:W0:Y:S01]  /*3170*/  S2R R18, SR_TID.X ;  /* 0x0000000000127919 */ /* 0x000e220000002100 */
[----:B------:R-:W-:Y:S02]  /*3180*/  UMOV UR4, 0x400 ;  /* 0x0000040000047882 */ /* 0x000fe40000000000 */
[----:B------:R-:W-:Y:S01]  /*3190*/  UPRMT UR4, UR5, 0x654, UR4 ;  /* 0x0000065405047896 */ /* 0x000fe20008000004 */
[----:B--2---:R-:W-:Y:S01]  /*31a0*/  FFMA R26, R26, R41, R22 ;  /* 0x000000291a1a7223 */ /* 0x004fe20000000016 */
[----:B------:R-:W-:Y:S01]  /*31b0*/  IADD3 R22, P0, R19, UR8, RZ ;  /* 0x0000000813167c10 */ /* 0x000fe2000ff1e0ff */
[----:B------:R-:W-:-:S03]  /*31c0*/  FFMA R49, R27, R40, R23 ;  /* 0x000000281b317223 */ /* 0x000fc60000000017 */
[----:B------:R-:W-:Y:S01]  /*31d0*/  LEA.HI.X.SX32 R23, R19, UR9, 0x1, P0 ;  /* 0x0000000913177c11 */ /* 0x000fe200080f0eff */
[----:B0-----:R-:W-:-:S05]  /*31e0*/  IMAD.SHL.U32 R19, R18, 0x8, RZ ;  /* 0x0000000812137824 */ /* 0x001fca00078e00ff */
[----:B------:R-:W-:-:S04]  /*31f0*/  LOP3.LUT R19, R19, 0x3f8, RZ, 0xc0, !PT ;  /* 0x000003f813137812 */ /* 0x000fc800078ec0ff */
[----:B------:R-:W-:Y:S01]  /*3200*/  LEA R19, R19, UR4, 0x2 ;  /* 0x0000000413137c11 */ /* 0x000fe2000f8e10ff */
[----:B------:R-:W-:Y:S04]  /*3210*/  STG.E.64 desc[UR6][R22.64], R30 ;  /* 0x0000001e16007986 */ /* 0x000fe8000c101b06 */
[----:B------:R0:W-:Y:S04]  /*3220*/  STS.128 [R19], R4 ;  /* 0x0000000413007388 */ /* 0x0001e80000000c00 */
[----:B------:R1:W-:Y:S01]  /*3230*/  STS.128 [R19+0x10], R8 ;  /* 0x0000100813007388 */ /* 0x0003e20000000c00 */
[----:B------:R-:W-:-:S05]  /*3240*/  IMAD.SHL.U32 R18, R18, 0x4, RZ ;  /* 0x0000000412127824 */ /* 0x000fca00078e00ff */
[----:B------:R-:W-:-:S04]  /*3250*/  LOP3.LUT R27, R18, 0x1fc, RZ, 0xc0, !PT ;  /* 0x000001fc121b7812 */ /* 0x000fc800078ec0ff */
[----:B------:R-:W-:Y:S01]  /*3260*/  LEA R18, R27, UR4, 0x2 ;  /* 0x000000041b127c11 */ /* 0x000fe2000f8e10ff */
[----:B------:R-:W-:Y:S01]  /*3270*/  FFMA R28, R24, R43, R20 ;  /* 0x0000002b181c7223 */ /* 0x000fe20000000014 */
[----:B------:R-:W-:Y:S01]  /*3280*/  BAR.SYNC.DEFER_BLOCKING 0x0 ;  /* 0x0000000000007b1d */ /* 0x000fe20000010000 */
[----:B------:R-:W-:Y:S01]  /*3290*/  FFMA R25, R25, R48, R21 ;  /* 0x0000003019197223 */ /* 0x000fe20000000015 */
[----:B---3--:R-:W-:Y:S01]  /*32a0*/  FFMA R44, R37, R44, R33 ;  /* 0x0000002c252c7223 */ /* 0x008fe20000000021 */
[C---:B------:R-:W-:Y:S01]  /*32b0*/  FSETP.GEU.AND P2, PT, R0.reuse, -R49, PT ;  /* 0x800000310000720b */ /* 0x040fe20003f4e000 */
[----:B0-----:R-:W-:Y:S01]  /*32c0*/  FADD R7, R0, R49 ;  /* 0x0000003100077221 */ /* 0x001fe20000000000 */
[----:B------:R-:W-:Y:S01]  /*32d0*/  FFMA R47, R38, R47, R34 ;  /* 0x0000002f262f7223 */ /* 0x000fe20000000022 */
[----:B------:R-:W-:Y:S01]  /*32e0*/  FFMA R46, R39, R46, R35 ;  /* 0x0000002e272e7223 */ /* 0x000fe20000000023 */
[----:B------:R-:W-:Y:S01]  /*32f0*/  ULDC.64 UR4, c[0x0][0x210] ;  /* 0x0000840000047ab9 */ /* 0x000fe20000000a00 */
[----:B------:R-:W0:Y:S04]  /*3300*/  LDS.128 R40, [R18] ;  /* 0x0000000012287984 */ /* 0x000e280000000c00 */
[----:B------:R-:W2:Y:S01]  /*3310*/  LDS.128 R20, [R18+0x800] ;  /* 0x0008000012147984 */ /* 0x000ea20000000c00 */
[C---:B------:R-:W-:Y:S01]  /*3320*/  FSETP.GEU.AND P4, PT, R13.reuse, -R44, PT ;  /* 0x8000002c0d00720b */ /* 0x040fe20003f8e000 */
[----:B-1----:R-:W-:Y:S01]  /*3330*/  FADD R9, R13, R44 ;  /* 0x0000002c0d097221 */ /* 0x002fe20000000000 */
[----:B------:R-:W-:-:S02]  /*3340*/  LOP3.LUT R13, R76, R27, RZ, 0xfc, !PT ;  /* 0x0000001b4c0d7212 */ /* 0x000fc400078efcff */
[C---:B------:R-:W-:Y:S01]  /*3350*/  FSETP.GEU.AND P6, PT, R17.reuse, -R28, PT ;  /* 0x8000001c1100720b */ /* 0x040fe20003fce000 */
[----:B------:R-:W-:Y:S01]  /*3360*/  FADD R17, R17, R28 ;  /* 0x0000001c11117221 */ /* 0x000fe20000000000 */
[C---:B------:R-:W-:Y:S01]  /*3370*/  FSETP.GEU.AND P0, PT, R16.reuse, -R25, PT ;  /* 0x800000191000720b */ /* 0x040fe20003f0e000 */
[----:B------:R-:W-:Y:S01]  /*3380*/  IMAD.SHL.U32 R0, R13, 0x4, RZ ;  /* 0x000000040d007824 */ /* 0x000fe200078e00ff */
[----:B------:R-:W-:Y:S01]  /*3390*/  SHF.R.S32.HI R76, RZ, 0x1f, R76 ;  /* 0x0000001fff4c7819 */ /* 0x000fe2000001144c */
[----:B------:R-:W-:Y:S01]  /*33a0*/  FADD R16, R16, R25 ;  /* 0x0000001910107221 */ /* 0x000fe20000000000 */
[C---:B------:R-:W-:Y:S01]  /*33b0*/  FSETP.GEU.AND P5, PT, R14.reuse, -R47, PT ;  /* 0x8000002f0e00720b */ /* 0x040fe20003fae000 */
[----:B------:R-:W-:Y:S01]  /*33c0*/  FADD R10, R14, R47 ;  /* 0x0000002f0e0a7221 */ /* 0x000fe20000000000 */
[----:B------:R-:W-:Y:S02]  /*33d0*/  SEL R4, R17, RZ, P6 ;  /* 0x000000ff11047207 */ /* 0x000fe40003000000 */
[----:B------:R-:W-:-:S02]  /*33e0*/  SHF.L.U64.HI R76, R13, 0x2, R76 ;  /* 0x000000020d4c7819 */ /* 0x000fc4000001024c */
[----:B------:R-:W-:Y:S01]  /*33f0*/  IADD3 R14, P6, R0, UR4, RZ ;  /* 0x00000004000e7c10 */ /* 0x000fe2000ffde0ff */
[----:B------:R-:W-:Y:S01]  /*3400*/  IMAD.WIDE R2, R13, 0x4, R2 ;  /* 0x000000040d027825 */ /* 0x000fe200078e0202 */
[----:B------:R-:W-:-:S03]  /*3410*/  SEL R5, R16, RZ, P0 ;  /* 0x000000ff10057207 */ /* 0x000fc60000000000 */
[C---:B------:R-:W-:Y:S01]  /*3420*/  FADD R11, R15.reuse, R46 ;  /* 0x0000002e0f0b7221 */ /* 0x040fe20000000000 */
[----:B------:R-:W-:Y:S02]  /*3430*/  FSETP.GEU.AND P0, PT, R15, -R46, PT ;  /* 0x8000002e0f00720b */ /* 0x000fe40003f0e000 */
[----:B------:R-:W-:Y:S01]  /*3440*/  IADD3.X R15, R76, UR5, RZ, P6, !PT ;  /* 0x000000054c0f7c10 */ /* 0x000fe2000b7fe4ff */
[----:B------:R-:W-:Y:S01]  /*3450*/  FFMA R45, R36, R45, R32 ;  /* 0x0000002d242d7223 */ /* 0x000fe20000000020 */
[----:B0-----:R0:W-:Y:S01]  /*3460*/  STG.E.128 desc[UR6][R2.64], R40 ;  /* 0x0000002802007986 */ /* 0x0011e2000c101d06 */
[C---:B------:R-:W-:Y:S01]  /*3470*/  FADD R6, R29.reuse, R26 ;  /* 0x0000001a1d067221 */ /* 0x040fe20000000000 */
[----:B------:R-:W-:Y:S01]  /*3480*/  FSETP.GEU.AND P1, PT, R29, -R26, PT ;  /* 0x8000001a1d00720b */ /* 0x000fe20003f2e000 */
[----:B------:R-:W-:Y:S01]  /*3490*/  ULDC.64 UR4, c[0x0][0x218] ;  /* 0x0000860000047ab9 */ /* 0x000fe20000000a00 */
[----:B--2---:R1:W-:Y:S01]  /*34a0*/  STG.E.128 desc[UR6][R14.64+0x800], R20 ;  /* 0x000800140e007986 */ /* 0x0043e2000c101d06 */
[C---:B------:R-:W-:Y:S01]  /*34b0*/  FADD R8, R12.reuse, R45 ;  /* 0x0000002d0c087221 */ /* 0x040fe20000000000 */
[----:B------:R-:W-:-:S02]  /*34c0*/  FSETP.GEU.AND P3, PT, R12, -R45, PT ;  /* 0x8000002d0c00720b */ /* 0x000fc40003f6e000 */
[----:B------:R-:W-:Y:S02]  /*34d0*/  SEL R6, R6, RZ, P1 ;  /* 0x000000ff06067207 */ /* 0x000fe40000800000 */
[----:B------:R-:W-:Y:S02]  /*34e0*/  SEL R8, R8, RZ, P3 ;  /* 0x000000ff08087207 */ /* 0x000fe40001800000 */
[----:B------:R-:W-:Y:S02]  /*34f0*/  SEL R9, R9, RZ, P4 ;  /* 0x000000ff09097207 */ /* 0x000fe40002000000 */
[----:B------:R-:W-:Y:S02]  /*3500*/  SEL R10, R10, RZ, P5 ;  /* 0x000000ff0a0a7207 */ /* 0x000fe40002800000 */
[----:B------:R-:W-:Y:S01]  /*3510*/  SEL R11, R11, RZ, P0 ;  /* 0x000000ff0b0b7207 */ /* 0x000fe20000000000 */
[----:B------:R-:W-:Y:S01]  /*3520*/  BAR.SYNC.DEFER_BLOCKING 0x0 ;  /* 0x0000000000007b1d */ /* 0x000fe20000010000 */
[----:B------:R-:W-:-:S07]  /*3530*/  SEL R7, R7, RZ, P2 ;  /* 0x000000ff07077207 */ /* 0x000fce0001000000 */
[----:B0-----:R-:W0:Y:S08]  /*3540*/  LDC.64 R2, c[0x0][0x218] ;  /* 0x00008600ff027b82 */ /* 0x001e300000000a00 */
[----:B-1----:R-:W1:Y:S01]  /*3550*/  LDC.64 R20, c[0x0][0x258] ;  /* 0x00009600ff147b82 */ /* 0x002e620000000a00 */
[----:B------:R-:W-:Y:S04]  /*3560*/  STS.128 [R19], R8 ;  /* 0x0000000813007388 */ /* 0x000fe80000000c00 */
[----:B------:R-:W-:Y:S03]  /*3570*/  STS.128 [R19+0x10], R4 ;  /* 0x0000100413007388 */ /* 0x000fe60000000c00 */
[----:B------:R-:W-:Y:S06]  /*3580*/  BAR.SYNC.DEFER_BLOCKING 0x0 ;  /* 0x0000000000007b1d */ /* 0x000fec0000010000 */
[----:B------:R-:W2:Y:S04]  /*3590*/  LDS.128 R28, [R18] ;  /* 0x00000000121c7984 */ /* 0x000ea80000000c00 */
[----:B------:R-:W3:Y:S01]  /*35a0*/  LDS.128 R24, [R18+0x800] ;  /* 0x0008000012187984 */ /* 0x000ee20000000c00 */
[----:B------:R-:W-:Y:S01]  /*35b0*/  IADD3 R16, P0, R0, UR4, RZ ;  /* 0x0000000400107c10 */ /* 0x000fe2000ff1e0ff */
[----:B0-----:R-:W-:-:S03]  /*35c0*/  IMAD.WIDE R2, R13, 0x4, R2 ;  /* 0x000000040d027825 */ /* 0x001fc600078e0202 */
[----:B------:R-:W-:Y:S01]  /*35d0*/  IADD3.X R17, R76, UR5, RZ, P0, !PT ;  /* 0x000000054c117c10 */ /* 0x000fe200087fe4ff */
[----:B------:R-:W-:Y:S01]  /*35e0*/  ULDC.64 UR4, c[0x0][0x258] ;  /* 0x0000960000047ab9 */ /* 0x000fe20000000a00 */
[----:B--2---:R1:W-:Y:S04]  /*35f0*/  STG.E.128 desc[UR6][R2.64], R28 ;  /* 0x0000001c02007986 */ /* 0x0043e8000c101d06 */
[----:B---3--:R-:W-:Y:S01]  /*3600*/  STG.E.128 desc[UR6][R16.64+0x800], R24 ;  /* 0x0008001810007986 */ /* 0x008fe2000c101d06 */
[----:B------:R-:W-:Y:S06]  /*3610*/  BAR.SYNC.DEFER_BLOCKING 0x0 ;  /* 0x0000000000007b1d */ /* 0x000fec0000010000 */
[----:B------:R-:W-:Y:S04]  /*3620*/  STS.128 [R19], R8 ;  /* 0x0000000813007388 */ /* 0x000fe80000000c00 */
[----:B------:R-:W-:Y:S01]  /*3630*/  STS.128 [R19+0x10], R4 ;  /* 0x0000100413007388 */ /* 0x000fe20000000c00 */
[----:B------:R-:W-:Y:S06]  /*3640*/  BAR.SYNC.DEFER_BLOCKING 0x0 ;  /* 0x0000000000007b1d */ /* 0x000fec0000010000 */
[----:B------:R-:W0:Y:S04]  /*3650*/  LDS.128 R36, [R18] ;  /* 0x0000000012247984 */ /* 0x000e280000000c00 */
[----:B------:R-:W2:Y:S01]  /*3660*/  LDS.128 R32, [R18+0x800] ;  /* 0x0008000012207984 */ /* 0x000ea20000000c00 */
[----:B------:R-:W-:Y:S01]  /*3670*/  IADD3 R14, P0, R0, UR4, RZ ;  /* 0x00000004000e7c10 */ /* 0x000fe2000ff1e0ff */
[----:B-1----:R-:W-:-:S02]  /*3680*/  IMAD.WIDE R2, R13, 0x4, R20 ;  /* 0x000000040d027825 */ /* 0x002fc400078e0214 */
[----:B------:R-:W1:Y:S01]  /*3690*/  LDC.64 R20, c[0x0][0x260] ;  /* 0x00009800ff147b82 */ /* 0x000e620000000a00 */
[----:B------:R-:W-:Y:S01]  /*36a0*/  IADD3.X R15, R76, UR5, RZ, P0, !PT ;  /* 0x000000054c0f7c10 */ /* 0x000fe200087fe4ff */
[----:B------:R-:W-:Y:S01]  /*36b0*/  ULDC.64 UR4, c[0x0][0x260] ;  /* 0x0000980000047ab9 */ /* 0x000fe20000000a00 */
[----:B0-----:R1:W-:Y:S04]  /*36c0*/  STG.E.128 desc[UR6][R2.64], R36 ;  /* 0x0000002402007986 */ /* 0x0013e8000c101d06 */
[----:B--2---:R-:W-:Y:S01]  /*36d0*/  STG.E.128 desc[UR6][R14.64+0x800], R32 ;  /* 0x000800200e007986 */ /* 0x004fe2000c101d06 */
[----:B------:R-:W-:Y:S06]  /*36e0*/  BAR.SYNC.DEFER_BLOCKING 0x0 ;  /* 0x0000000000007b1d */ /* 0x000fec0000010000 */
[----:B------:R-:W-:Y:S04]  /*36f0*/  STS.128 [R19], R8 ;  /* 0x0000000813007388 */ /* 0x000fe80000000c00 */
[----:B------:R-:W-:Y:S01]  /*3700*/  STS.128 [R19+0x10], R4 ;  /* 0x0000100413007388 */ /* 0x000fe20000000c00 */
[----:B------:R-:W-:Y:S06]  /*3710*/  BAR.SYNC.DEFER_BLOCKING 0x0 ;  /* 0x0000000000007b1d */ /* 0x000fec0000010000 */
[----:B------:R-:W0:Y:S04]  /*3720*/  LDS.128 R28, [R18] ;  /* 0x00000000121c7984 */ /* 0x000e280000000c00 */
[----:B------:R-:W2:Y:S01]  /*3730*/  LDS.128 R24, [R18+0x800] ;  /* 0x0008000012187984 */ /* 0x000ea20000000c00 */
[----:B------:R-:W-:Y:S01]  /*3740*/  IADD3 R16, P0, R0, UR4, RZ ;  /* 0x0000000400107c10 */ /* 0x000fe2000ff1e0ff */
[----:B-1----:R-:W-:-:S03]  /*3750*/  IMAD.WIDE R2, R13, 0x4, R20 ;  /* 0x000000040d027825 */ /* 0x002fc600078e0214 */
[----:B------:R-:W-:Y:S02]  /*3760*/  IADD3.X R17, R76, UR5, RZ, P0, !PT ;  /* 0x000000054c117c10 */ /* 0x000fe400087fe4ff */
[----:B0-----:R-:W-:Y:S04]  /*3770*/  STG.E.128 desc[UR6][R2.64], R28 ;  /* 0x0000001c02007986 */ /* 0x001fe8000c101d06 */
[----:B--2---:R-:W-:Y:S01]  /*3780*/  STG.E.128 desc[UR6][R16.64+0x800], R24 ;  /* 0x0008001810007986 */ /* 0x004fe2000c101d06 */
[----:B------:R-:W-:Y:S05]  /*3790*/  EXIT ;  /* 0x000000000000794d */ /* 0x000fea0003800000 */
.L_x_0:
[----:B------:R-:W-:-:S00]  /*37a0*/  BRA `(.L_x_0) ;  /* 0xfffffffc00fc7947 */ /* 0x000fc0000383ffff */
[----:B------:R-:W-:-:S00]  /*37b0*/  NOP ;  /* 0x0000000000007918 */ /* 0x000fc00000000000 */
        /* <DEDUP_REMOVED lines=12> */
.L_x_1:


//--------------------- .nv.global.init           --------------------------
	.section	.nv.global.init,"aw",@progbits
.nv.global.init:
	.type		_$_str,@object
	.size		_$_str,(_$_str_$_2 - _$_str)
_$_str:
        /*0000*/ 	.byte	0x5f, 0x5f, 0x43, 0x55, 0x44, 0x41, 0x5f, 0x46, 0x54, 0x5a, 0x00
	.type		_$_str_$_2,@object
	.size		_$_str_$_2,(.L_1 - _$_str_$_2)
_$_str_$_2:
        /*000b*/ 	.byte	0x5f, 0x5f, 0x43, 0x55, 0x44, 0x41, 0x5f, 0x50, 0x52, 0x45, 0x43, 0x5f, 0x53, 0x51, 0x52, 0x54
        /*001b*/ 	.byte	0x00
.L_1:


//--------------------- .nv.shared.triton_poi_fused__native_batch_norm_legit_no_training_add_convolution_max_pool2d_with_indices_relu_13 --------------------------
	.section	.nv.shared.triton_poi_fused__native_batch_norm_legit_no_training_add_convolution_max_pool2d_with_indices_relu_13,"aw",@nobits
	.sectionflags	@""
	.align	16
	.zero		1024


//--------------------- .nv.constant0.triton_poi_fused__native_batch_norm_legit_no_training_add_convolution_max_pool2d_with_indices_relu_13 --------------------------
	.section	.nv.constant0.triton_poi_fused__native_batch_norm_legit_no_training_add_convolution_max_pool2d_with_indices_relu_13,"a",@progbits
	.sectionflags	@""
	.align	4
.nv.constant0.triton_poi_fused__native_batch_norm_legit_no_training_add_convolution_max_pool2d_with_indices_relu_13:
	.zero		620
